	.target	sm_90a

	.elftype	@"ET_EXEC"


//--------------------- .note.nv.tkinfo           --------------------------
	.section	.note.nv.tkinfo,"",@"SHT_NOTE"
	.sectionflags	@"SHF_NOTE_NV_TKINFO"
	.tkinfo
        /*0018*/ 	.word	0x00000002
        /*0030*/ 	.string	""
        /*0030*/ 	.string	"ptxas"
        /*0030*/ 	.string	"Cuda compilation tools, release 13.0, V13.0.88"
        /*0030*/ 	.string	"Build cuda_13.0.r13.0/compiler.36424714_0"
        /*0030*/ 	.string	"-arch sm_90a -m 64 "



//--------------------- .note.nv.cuinfo           --------------------------
	.section	.note.nv.cuinfo,"",@"SHT_NOTE"
	.sectionflags	@"SHF_NOTE_NV_CUINFO"
        /*0018*/ 	.short	0x0002
        /*001a*/ 	.short	0x005a
        /*001c*/ 	.short	0x0082
	.zero		2


//--------------------- .nv.info                  --------------------------
	.section	.nv.info,"",@"SHT_CUDA_INFO"
	.align	4


	//----- nvinfo : EIATTR_REGCOUNT
	.align		4
        /*0000*/ 	.byte	0x04, 0x2f
        /*0002*/ 	.short	(.L_12 - .L_11)
	.align		4
.L_11:
        /*0004*/ 	.word	index@(_ZN7cutlass13device_kernelINS_4gemm6kernel13GemmUniversalIN4cute5tupleIJiiiiEEENS1_10collective13CollectiveMmaINS1_37MainloopSm90TmaGmmaWarpSpecializedFP8ILi22ENS5_IJNS4_1CILi4EEENSA_ILi1EEESC_EEENS1_35KernelTmaWarpSpecializedCooperativeEEENS5_IJNSA_ILi256EEENSA_ILi64EEENSA_ILi32EEEEEENS_12float_e4m3_tENS5_IJlSC_lEEESK_SL_NS4_8TiledMMAINS4_8MMA_AtomIJNS4_4SM904GMMA30MMA_64x64x32_F32E4M3E4M3_SS_TNILNSP_7ScaleInE1ELSR_1EEEEEENS4_6LayoutINS5_IJNSA_ILi2EEESC_SC_EEENS5_IJSC_NSA_ILi0EEESX_EEEEENS5_IJNS4_10UnderscoreES10_S10_EEEEENS4_13SM90_TMA_LOADENS4_14ComposedLayoutINS4_7SwizzleILi1ELi4ELi3EEENS4_18smem_ptr_flag_bitsILi8EEENSU_INS5_IJNSA_ILi8EEESI_EEENS5_IJSI_SC_EEEEEEEvNS4_8identityENS4_23SM90_TMA_LOAD_MULTICASTES1D_vS1E_EENS_8epilogue10collective6detail29Sm90TmaWarpSpecializedAdapterINS1I_15DefaultEpilogueISK_SL_SL_NS1H_6thread17LinearCombinationISK_Li1EffLNS1M_9ScaleType4KindE0ELNS_15FloatRoundStyleE2ESK_EENS1_15EpilogueDefaultEEEEEvvEEEEvNT_6ParamsE)
        /*0008*/ 	.word	0x000000a8


	//----- nvinfo : EIATTR_FRAME_SIZE
	.align		4
.L_12:
        /*000c*/ 	.byte	0x04, 0x11
        /*000e*/ 	.short	(.L_14 - .L_13)
	.align		4
.L_13:
        /*0010*/ 	.word	index@(_ZN7cutlass13device_kernelINS_4gemm6kernel13GemmUniversalIN4cute5tupleIJiiiiEEENS1_10collective13CollectiveMmaINS1_37MainloopSm90TmaGmmaWarpSpecializedFP8ILi22ENS5_IJNS4_1CILi4EEENSA_ILi1EEESC_EEENS1_35KernelTmaWarpSpecializedCooperativeEEENS5_IJNSA_ILi256EEENSA_ILi64EEENSA_ILi32EEEEEENS_12float_e4m3_tENS5_IJlSC_lEEESK_SL_NS4_8TiledMMAINS4_8MMA_AtomIJNS4_4SM904GMMA30MMA_64x64x32_F32E4M3E4M3_SS_TNILNSP_7ScaleInE1ELSR_1EEEEEENS4_6LayoutINS5_IJNSA_ILi2EEESC_SC_EEENS5_IJSC_NSA_ILi0EEESX_EEEEENS5_IJNS4_10UnderscoreES10_S10_EEEEENS4_13SM90_TMA_LOADENS4_14ComposedLayoutINS4_7SwizzleILi1ELi4ELi3EEENS4_18smem_ptr_flag_bitsILi8EEENSU_INS5_IJNSA_ILi8EEESI_EEENS5_IJSI_SC_EEEEEEEvNS4_8identityENS4_23SM90_TMA_LOAD_MULTICASTES1D_vS1E_EENS_8epilogue10collective6detail29Sm90TmaWarpSpecializedAdapterINS1I_15DefaultEpilogueISK_SL_SL_NS1H_6thread17LinearCombinationISK_Li1EffLNS1M_9ScaleType4KindE0ELNS_15FloatRoundStyleE2ESK_EENS1_15EpilogueDefaultEEEEEvvEEEEvNT_6ParamsE)
        /*0014*/ 	.word	0x00000000


	//----- nvinfo : EIATTR_MIN_STACK_SIZE
	.align		4
.L_14:
        /*0018*/ 	.byte	0x04, 0x12
        /*001a*/ 	.short	(.L_16 - .L_15)
	.align		4
.L_15:
        /*001c*/ 	.word	index@(_ZN7cutlass13device_kernelINS_4gemm6kernel13GemmUniversalIN4cute5tupleIJiiiiEEENS1_10collective13CollectiveMmaINS1_37MainloopSm90TmaGmmaWarpSpecializedFP8ILi22ENS5_IJNS4_1CILi4EEENSA_ILi1EEESC_EEENS1_35KernelTmaWarpSpecializedCooperativeEEENS5_IJNSA_ILi256EEENSA_ILi64EEENSA_ILi32EEEEEENS_12float_e4m3_tENS5_IJlSC_lEEESK_SL_NS4_8TiledMMAINS4_8MMA_AtomIJNS4_4SM904GMMA30MMA_64x64x32_F32E4M3E4M3_SS_TNILNSP_7ScaleInE1ELSR_1EEEEEENS4_6LayoutINS5_IJNSA_ILi2EEESC_SC_EEENS5_IJSC_NSA_ILi0EEESX_EEEEENS5_IJNS4_10UnderscoreES10_S10_EEEEENS4_13SM90_TMA_LOADENS4_14ComposedLayoutINS4_7SwizzleILi1ELi4ELi3EEENS4_18smem_ptr_flag_bitsILi8EEENSU_INS5_IJNSA_ILi8EEESI_EEENS5_IJSI_SC_EEEEEEEvNS4_8identityENS4_23SM90_TMA_LOAD_MULTICASTES1D_vS1E_EENS_8epilogue10collective6detail29Sm90TmaWarpSpecializedAdapterINS1I_15DefaultEpilogueISK_SL_SL_NS1H_6thread17LinearCombinationISK_Li1EffLNS1M_9ScaleType4KindE0ELNS_15FloatRoundStyleE2ESK_EENS1_15EpilogueDefaultEEEEEvvEEEEvNT_6ParamsE)
        /*0020*/ 	.word	0x00000000
.L_16:


//--------------------- .nv.compat                --------------------------
	.section	.nv.compat,"",@"SHT_CUDA_COMPAT_INFO"
	.align	4
        /*0000*/ 	.byte	0x02, 0x09, 0x01, 0x00, 0x02, 0x02, 0x04, 0x00, 0x02, 0x05, 0x05, 0x00, 0x03, 0x07, 0x01, 0x01
        /*0010*/ 	.byte	0x02, 0x03, 0x01, 0x00, 0x02, 0x06, 0x01, 0x00, 0x04, 0x0b, 0x08, 0x00, 0x00, 0x00, 0x00, 0x00
        /*0020*/ 	.byte	0x00, 0x00, 0x00, 0x00


//--------------------- .nv.info._ZN7cutlass13device_kernelINS_4gemm6kernel13GemmUniversalIN4cute5tupleIJiiiiEEENS1_10collective13CollectiveMmaINS1_37MainloopSm90TmaGmmaWarpSpecializedFP8ILi22ENS5_IJNS4_1CILi4EEENSA_ILi1EEESC_EEENS1_35KernelTmaWarpSpecializedCooperativeEEENS5_IJNSA_ILi256EEENSA_ILi64EEENSA_ILi32EEEEEENS_12float_e4m3_tENS5_IJlSC_lEEESK_SL_NS4_8TiledMMAINS4_8MMA_AtomIJNS4_4SM904GMMA30MMA_64x64x32_F32E4M3E4M3_SS_TNILNSP_7ScaleInE1ELSR_1EEEEEENS4_6LayoutINS5_IJNSA_ILi2EEESC_SC_EEENS5_IJSC_NSA_ILi0EEESX_EEEEENS5_IJNS4_10UnderscoreES10_S10_EEEEENS4_13SM90_TMA_LOADENS4_14ComposedLayoutINS4_7SwizzleILi1ELi4ELi3EEENS4_18smem_ptr_flag_bitsILi8EEENSU_INS5_IJNSA_ILi8EEESI_EEENS5_IJSI_SC_EEEEEEEvNS4_8identityENS4_23SM90_TMA_LOAD_MULTICASTES1D_vS1E_EENS_8epilogue10collective6detail29Sm90TmaWarpSpecializedAdapterINS1I_15DefaultEpilogueISK_SL_SL_NS1H_6thread17LinearCombinationISK_Li1EffLNS1M_9ScaleType4KindE0ELNS_15FloatRoundStyleE2ESK_EENS1_15EpilogueDefaultEEEEEvvEEEEvNT_6ParamsE --------------------------
	.section	.nv.info._ZN7cutlass13device_kernelINS_4gemm6kernel13GemmUniversalIN4cute5tupleIJiiiiEEENS1_10collective13CollectiveMmaINS1_37MainloopSm90TmaGmmaWarpSpecializedFP8ILi22ENS5_IJNS4_1CILi4EEENSA_ILi1EEESC_EEENS1_35KernelTmaWarpSpecializedCooperativeEEENS5_IJNSA_ILi256EEENSA_ILi64EEENSA_ILi32EEEEEENS_12float_e4m3_tENS5_IJlSC_lEEESK_SL_NS4_8TiledMMAINS4_8MMA_AtomIJNS4_4SM904GMMA30MMA_64x64x32_F32E4M3E4M3_SS_TNILNSP_7ScaleInE1ELSR_1EEEEEENS4_6LayoutINS5_IJNSA_ILi2EEESC_SC_EEENS5_IJSC_NSA_ILi0EEESX_EEEEENS5_IJNS4_10UnderscoreES10_S10_EEEEENS4_13SM90_TMA_LOADENS4_14ComposedLayoutINS4_7SwizzleILi1ELi4ELi3EEENS4_18smem_ptr_flag_bitsILi8EEENSU_INS5_IJNSA_ILi8EEESI_EEENS5_IJSI_SC_EEEEEEEvNS4_8identityENS4_23SM90_TMA_LOAD_MULTICASTES1D_vS1E_EENS_8epilogue10collective6detail29Sm90TmaWarpSpecializedAdapterINS1I_15DefaultEpilogueISK_SL_SL_NS1H_6thread17LinearCombinationISK_Li1EffLNS1M_9ScaleType4KindE0ELNS_15FloatRoundStyleE2ESK_EENS1_15EpilogueDefaultEEEEEvvEEEEvNT_6ParamsE,"",@"SHT_CUDA_INFO"
	.sectionflags	@""
	.align	4


	//----- nvinfo : EIATTR_CUDA_API_VERSION
	.align		4
        /*0000*/ 	.byte	0x04, 0x37
        /*0002*/ 	.short	(.L_18 - .L_17)
.L_17:
        /*0004*/ 	.word	0x00000082


	//----- nvinfo : EIATTR_KPARAM_INFO
	.align		4
.L_18:
        /*0008*/ 	.byte	0x04, 0x17
        /*000a*/ 	.short	(.L_20 - .L_19)
.L_19:
        /*000c*/ 	.word	0x00000000
        /*0010*/ 	.short	0x0000
        /*0012*/ 	.short	0x0070
        /*0014*/ 	.byte	0x00, 0xf0, 0x01, 0x10


	//----- nvinfo : EIATTR_SPARSE_MMA_MASK
	.align		4
.L_20:
        /*0018*/ 	.byte	0x03, 0x50
        /*001a*/ 	.short	0x0000


	//----- nvinfo : EIATTR_MAXREG_COUNT
	.align		4
        /*001c*/ 	.byte	0x03, 0x1b
        /*001e*/ 	.short	0x00a8


	//----- nvinfo : EIATTR_NUM_BARRIERS
	.align		4
        /*0020*/ 	.byte	0x02, 0x4c
        /*0022*/ 	.byte	0x01
	.zero		1


	//----- nvinfo : EIATTR_MERCURY_ISA_VERSION
	.align		4
        /*0024*/ 	.byte	0x03, 0x5f
        /*0026*/ 	.short	0x0101


	//----- nvinfo : EIATTR_INT_WARP_WIDE_INSTR_OFFSETS
	.align		4
        /*0028*/ 	.byte	0x04, 0x31
        /*002a*/ 	.short	(.L_22 - .L_21)


	//   ....[0]....
.L_21:
        /*002c*/ 	.word	0x00000700


	//   ....[1]....
        /*0030*/ 	.word	0x00000720


	//   ....[2]....
        /*0034*/ 	.word	0x000008e0


	//----- nvinfo : EIATTR_COOP_GROUP_MASK_REGIDS
	.align		4
.L_22:
        /*0038*/ 	.byte	0x04, 0x29
        /*003a*/ 	.short	(.L_24 - .L_23)


	//   ....[0]....
.L_23:
        /*003c*/ 	.word	0xffffffff


	//   ....[1]....
        /*0040*/ 	.word	0xffffffff


	//   ....[2]....
        /*0044*/ 	.word	0xffffffff


	//   ....[3]....
        /*0048*/ 	.word	0xffffffff


	//   ....[4]....
        /*004c*/ 	.word	0xffffffff


	//   ....[5]....
        /*0050*/ 	.word	0xffffffff


	//----- nvinfo : EIATTR_COOP_GROUP_INSTR_OFFSETS
	.align		4
.L_24:
        /*0054*/ 	.byte	0x04, 0x28
        /*0056*/ 	.short	(.L_26 - .L_25)


	//   ....[0]....
.L_25:
        /*0058*/ 	.word	0x00000060


	//   ....[1]....
        /*005c*/ 	.word	0x00000070


	//   ....[2]....
        /*0060*/ 	.word	0x00000130


	//   ....[3]....
        /*0064*/ 	.word	0x00000540


	//   ....[4]....
        /*0068*/ 	.word	0x00000a80


	//   ....[5]....
        /*006c*/ 	.word	0x00001500


	//----- nvinfo : EIATTR_REG_RECONFIG
	.align		4
.L_26:
        /*0070*/ 	.byte	0x01, 0x54
	.zero		2


	//----- nvinfo : EIATTR_MBARRIER_INSTR_OFFSETS
	.align		4
        /*0074*/ 	.byte	0x04, 0x39
        /*0076*/ 	.short	(.L_28 - .L_27)


	//   ....[0]....
.L_27:
        /*0078*/ 	.word	0x00000250
        /*007c*/ 	.word	0x000000ff
        /*0080*/ 	.word	0x00000000
        /*0084*/ 	.short	0x0100
        /*0086*/ 	.byte	0x08
	.zero		1


	//   ....[1]....
        /*0088*/ 	.word	0x00000260
        /*008c*/ 	.word	0x000000ff
        /*0090*/ 	.word	0x000000b0
        /*0094*/ 	.short	0x0100
        /*0096*/ 	.byte	0x08
	.zero		1


	//   ....[2]....
        /*0098*/ 	.word	0x00000270
        /*009c*/ 	.word	0x000000ff
        /*00a0*/ 	.word	0x00000008
        /*00a4*/ 	.short	0x0100
        /*00a6*/ 	.byte	0x08
	.zero		1


	//   ....[3]....
        /*00a8*/ 	.word	0x00000280
        /*00ac*/ 	.word	0x000000ff
        /*00b0*/ 	.word	0x000000b8
        /*00b4*/ 	.short	0x0100
        /*00b6*/ 	.byte	0x08
	.zero		1


	//   ....[4]....
        /*00b8*/ 	.word	0x00000290
        /*00bc*/ 	.word	0x000000ff
        /*00c0*/ 	.word	0x00000010
        /*00c4*/ 	.short	0x0100
        /*00c6*/ 	.byte	0x08
	.zero		1


	//   ....[5]....
        /*00c8*/ 	.word	0x000002a0
        /*00cc*/ 	.word	0x000000ff
        /*00d0*/ 	.word	0x000000c0
        /*00d4*/ 	.short	0x0100
        /*00d6*/ 	.byte	0x08
	.zero		1


	//   ....[6]....
        /*00d8*/ 	.word	0x000002b0
        /*00dc*/ 	.word	0x000000ff
        /*00e0*/ 	.word	0x00000018
        /*00e4*/ 	.short	0x0100
        /*00e6*/ 	.byte	0x08
	.zero		1


	//   ....[7]....
        /*00e8*/ 	.word	0x000002c0
        /*00ec*/ 	.word	0x000000ff
        /*00f0*/ 	.word	0x000000c8
        /*00f4*/ 	.short	0x0100
        /*00f6*/ 	.byte	0x08
	.zero		1


	//   ....[8]....
        /*00f8*/ 	.word	0x000002d0
        /*00fc*/ 	.word	0x000000ff
        /*0100*/ 	.word	0x00000020
        /*0104*/ 	.short	0x0100
        /*0106*/ 	.byte	0x08
	.zero		1


	//   ....[9]....
        /*0108*/ 	.word	0x000002e0
        /*010c*/ 	.word	0x000000ff
        /*0110*/ 	.word	0x000000d0
        /*0114*/ 	.short	0x0100
        /*0116*/ 	.byte	0x08
	.zero		1


	//   ....[10]....
        /*0118*/ 	.word	0x000002f0
        /*011c*/ 	.word	0x000000ff
        /*0120*/ 	.word	0x00000028
        /*0124*/ 	.short	0x0100
        /*0126*/ 	.byte	0x08
	.zero		1


	//   ....[11]....
        /*0128*/ 	.word	0x00000300
        /*012c*/ 	.word	0x000000ff
        /*0130*/ 	.word	0x000000d8
        /*0134*/ 	.short	0x0100
        /*0136*/ 	.byte	0x08
	.zero		1


	//   ....[12]....
        /*0138*/ 	.word	0x00000310
        /*013c*/ 	.word	0x000000ff
        /*0140*/ 	.word	0x00000030
        /*0144*/ 	.short	0x0100
        /*0146*/ 	.byte	0x08
	.zero		1


	//   ....[13]....
        /*0148*/ 	.word	0x00000320
        /*014c*/ 	.word	0x000000ff
        /*0150*/ 	.word	0x000000e0
        /*0154*/ 	.short	0x0100
        /*0156*/ 	.byte	0x08
	.zero		1


	//   ....[14]....
        /*0158*/ 	.word	0x00000330
        /*015c*/ 	.word	0x000000ff
        /*0160*/ 	.word	0x00000038
        /*0164*/ 	.short	0x0100
        /*0166*/ 	.byte	0x08
	.zero		1


	//   ....[15]....
        /*0168*/ 	.word	0x00000340
        /*016c*/ 	.word	0x000000ff
        /*0170*/ 	.word	0x000000e8
        /*0174*/ 	.short	0x0100
        /*0176*/ 	.byte	0x08
	.zero		1


	//   ....[16]....
        /*0178*/ 	.word	0x00000350
        /*017c*/ 	.word	0x000000ff
        /*0180*/ 	.word	0x00000040
        /*0184*/ 	.short	0x0100
        /*0186*/ 	.byte	0x08
	.zero		1


	//   ....[17]....
        /*0188*/ 	.word	0x00000360
        /*018c*/ 	.word	0x000000ff
        /*0190*/ 	.word	0x000000f0
        /*0194*/ 	.short	0x0100
        /*0196*/ 	.byte	0x08
	.zero		1


	//   ....[18]....
        /*0198*/ 	.word	0x00000370
        /*019c*/ 	.word	0x000000ff
        /*01a0*/ 	.word	0x00000048
        /*01a4*/ 	.short	0x0100
        /*01a6*/ 	.byte	0x08
	.zero		1


	//   ....[19]....
        /*01a8*/ 	.word	0x00000380
        /*01ac*/ 	.word	0x000000ff
        /*01b0*/ 	.word	0x000000f8
        /*01b4*/ 	.short	0x0100
        /*01b6*/ 	.byte	0x08
	.zero		1


	//   ....[20]....
        /*01b8*/ 	.word	0x00000390
        /*01bc*/ 	.word	0x000000ff
        /*01c0*/ 	.word	0x00000050
        /*01c4*/ 	.short	0x0100
        /*01c6*/ 	.byte	0x08
	.zero		1


	//   ....[21]....
        /*01c8*/ 	.word	0x000003a0
        /*01cc*/ 	.word	0x000000ff
        /*01d0*/ 	.word	0x00000100
        /*01d4*/ 	.short	0x0100
        /*01d6*/ 	.byte	0x08
	.zero		1


	//   ....[22]....
        /*01d8*/ 	.word	0x000003b0
        /*01dc*/ 	.word	0x000000ff
        /*01e0*/ 	.word	0x00000058
        /*01e4*/ 	.short	0x0100
        /*01e6*/ 	.byte	0x08
	.zero		1


	//   ....[23]....
        /*01e8*/ 	.word	0x000003c0
        /*01ec*/ 	.word	0x000000ff
        /*01f0*/ 	.word	0x00000108
        /*01f4*/ 	.short	0x0100
        /*01f6*/ 	.byte	0x08
	.zero		1


	//   ....[24]....
        /*01f8*/ 	.word	0x000003d0
        /*01fc*/ 	.word	0x000000ff
        /*0200*/ 	.word	0x00000060
        /*0204*/ 	.short	0x0100
        /*0206*/ 	.byte	0x08
	.zero		1


	//   ....[25]....
        /*0208*/ 	.word	0x000003e0
        /*020c*/ 	.word	0x000000ff
        /*0210*/ 	.word	0x00000110
        /*0214*/ 	.short	0x0100
        /*0216*/ 	.byte	0x08
	.zero		1


	//   ....[26]....
        /*0218*/ 	.word	0x000003f0
        /*021c*/ 	.word	0x000000ff
        /*0220*/ 	.word	0x00000068
        /*0224*/ 	.short	0x0100
        /*0226*/ 	.byte	0x08
	.zero		1


	//   ....[27]....
        /*0228*/ 	.word	0x00000400
        /*022c*/ 	.word	0x000000ff
        /*0230*/ 	.word	0x00000118
        /*0234*/ 	.short	0x0100
        /*0236*/ 	.byte	0x08
	.zero		1


	//   ....[28]....
        /*0238*/ 	.word	0x00000410
        /*023c*/ 	.word	0x000000ff
        /*0240*/ 	.word	0x00000070
        /*0244*/ 	.short	0x0100
        /*0246*/ 	.byte	0x08
	.zero		1


	//   ....[29]....
        /*0248*/ 	.word	0x00000420
        /*024c*/ 	.word	0x000000ff
        /*0250*/ 	.word	0x00000120
        /*0254*/ 	.short	0x0100
        /*0256*/ 	.byte	0x08
	.zero		1


	//   ....[30]....
        /*0258*/ 	.word	0x00000430
        /*025c*/ 	.word	0x000000ff
        /*0260*/ 	.word	0x00000078
        /*0264*/ 	.short	0x0100
        /*0266*/ 	.byte	0x08
	.zero		1


	//   ....[31]....
        /*0268*/ 	.word	0x00000440
        /*026c*/ 	.word	0x000000ff
        /*0270*/ 	.word	0x00000128
        /*0274*/ 	.short	0x0100
        /*0276*/ 	.byte	0x08
	.zero		1


	//   ....[32]....
        /*0278*/ 	.word	0x00000450
        /*027c*/ 	.word	0x000000ff
        /*0280*/ 	.word	0x00000080
        /*0284*/ 	.short	0x0100
        /*0286*/ 	.byte	0x08
	.zero		1


	//   ....[33]....
        /*0288*/ 	.word	0x00000460
        /*028c*/ 	.word	0x000000ff
        /*0290*/ 	.word	0x00000130
        /*0294*/ 	.short	0x0100
        /*0296*/ 	.byte	0x08
	.zero		1


	//   ....[34]....
        /*0298*/ 	.word	0x00000470
        /*029c*/ 	.word	0x000000ff
        /*02a0*/ 	.word	0x00000088
        /*02a4*/ 	.short	0x0100
        /*02a6*/ 	.byte	0x08
	.zero		1


	//   ....[35]....
        /*02a8*/ 	.word	0x00000480
        /*02ac*/ 	.word	0x000000ff
        /*02b0*/ 	.word	0x00000138
        /*02b4*/ 	.short	0x0100
        /*02b6*/ 	.byte	0x08
	.zero		1


	//   ....[36]....
        /*02b8*/ 	.word	0x00000490
        /*02bc*/ 	.word	0x000000ff
        /*02c0*/ 	.word	0x00000090
        /*02c4*/ 	.short	0x0100
        /*02c6*/ 	.byte	0x08
	.zero		1


	//   ....[37]....
        /*02c8*/ 	.word	0x000004a0
        /*02cc*/ 	.word	0x000000ff
        /*02d0*/ 	.word	0x00000140
        /*02d4*/ 	.short	0x0100
        /*02d6*/ 	.byte	0x08
	.zero		1


	//   ....[38]....
        /*02d8*/ 	.word	0x000004b0
        /*02dc*/ 	.word	0x000000ff
        /*02e0*/ 	.word	0x00000098
        /*02e4*/ 	.short	0x0100
        /*02e6*/ 	.byte	0x08
	.zero		1


	//   ....[39]....
        /*02e8*/ 	.word	0x000004c0
        /*02ec*/ 	.word	0x000000ff
        /*02f0*/ 	.word	0x00000148
        /*02f4*/ 	.short	0x0100
        /*02f6*/ 	.byte	0x08
	.zero		1


	//   ....[40]....
        /*02f8*/ 	.word	0x000004d0
        /*02fc*/ 	.word	0x000000ff
        /*0300*/ 	.word	0x000000a0
        /*0304*/ 	.short	0x0100
        /*0306*/ 	.byte	0x08
	.zero		1


	//   ....[41]....
        /*0308*/ 	.word	0x000004e0
        /*030c*/ 	.word	0x000000ff
        /*0310*/ 	.word	0x00000150
        /*0314*/ 	.short	0x0100
        /*0316*/ 	.byte	0x08
	.zero		1


	//   ....[42]....
        /*0318*/ 	.word	0x000004f0
        /*031c*/ 	.word	0x000000ff
        /*0320*/ 	.word	0x000000a8
        /*0324*/ 	.short	0x0100
        /*0326*/ 	.byte	0x08
	.zero		1


	//   ....[43]....
        /*0328*/ 	.word	0x00000500
        /*032c*/ 	.word	0x000000ff
        /*0330*/ 	.word	0x00000158
        /*0334*/ 	.short	0x0100
        /*0336*/ 	.byte	0x08
	.zero		1


	//   ....[44]....
        /*0338*/ 	.word	0x00000970
        /*033c*/ 	.word	0x000000ff
        /*0340*/ 	.word	0x00000170
        /*0344*/ 	.short	0x0100
        /*0346*/ 	.byte	0x06
	.zero		1


	//   ....[45]....
        /*0348*/ 	.word	0x000009f0
        /*034c*/ 	.word	0x000000ff
        /*0350*/ 	.word	0x00000178
        /*0354*/ 	.short	0x0100
        /*0356*/ 	.byte	0x06
	.zero		1


	//   ....[46]....
        /*0358*/ 	.word	0x00001a30
        /*035c*/ 	.word	0x000000ff
        /*0360*/ 	.word	0x00000000
        /*0364*/ 	.short	0x010a
        /*0366*/ 	.byte	0x07
	.zero		1


	//   ....[47]....
        /*0368*/ 	.word	0x00001a90
        /*036c*/ 	.word	0x000000ff
        /*0370*/ 	.word	0x00000000
        /*0374*/ 	.short	0x010a
        /*0376*/ 	.byte	0x07
	.zero		1


	//   ....[48]....
        /*0378*/ 	.word	0x000023a0
        /*037c*/ 	.word	0x000000ff
        /*0380*/ 	.word	0x00000000
        /*0384*/ 	.short	0x010a
        /*0386*/ 	.byte	0x0c
	.zero		1


	//   ....[49]....
        /*0388*/ 	.word	0x000023e0
        /*038c*/ 	.word	0x000000ff
        /*0390*/ 	.word	0x00000000
        /*0394*/ 	.short	0x010a
        /*0396*/ 	.byte	0x0c
	.zero		1


	//   ....[50]....
        /*0398*/ 	.word	0x00002a00
        /*039c*/ 	.word	0x0000000f
        /*03a0*/ 	.word	0x00000000
        /*03a4*/ 	.short	0x0101
        /*03a6*/ 	.byte	0x3f
	.zero		1


	//   ....[51]....
        /*03a8*/ 	.word	0x000030a0
        /*03ac*/ 	.word	0x0000000c
        /*03b0*/ 	.word	0x00000000
        /*03b4*/ 	.short	0x0101
        /*03b6*/ 	.byte	0x3f
	.zero		1


	//   ....[52]....
        /*03b8*/ 	.word	0x00008b20
        /*03bc*/ 	.word	0x00000015
        /*03c0*/ 	.word	0x000000b0
        /*03c4*/ 	.short	0x010a
        /*03c6*/ 	.byte	0x3f
	.zero		1


	//   ....[53]....
        /*03c8*/ 	.word	0x00008ea0
        /*03cc*/ 	.word	0x00000008
        /*03d0*/ 	.word	0x00000178
        /*03d4*/ 	.short	0x0101
        /*03d6*/ 	.byte	0x3f
	.zero		1


	//   ....[54]....
        /*03d8*/ 	.word	0x000095d0
        /*03dc*/ 	.word	0x00000006
        /*03e0*/ 	.word	0x00000000
        /*03e4*/ 	.short	0x010a
        /*03e6*/ 	.byte	0x3f
	.zero		1


	//   ....[55]....
        /*03e8*/ 	.word	0x00009650
        /*03ec*/ 	.word	0x00000007
        /*03f0*/ 	.word	0x00000000
        /*03f4*/ 	.short	0x010a
        /*03f6*/ 	.byte	0x3f
	.zero		1


	//   ....[56]....
        /*03f8*/ 	.word	0x000096e0
        /*03fc*/ 	.word	0x00000006
        /*0400*/ 	.word	0x00000000
        /*0404*/ 	.short	0x010a
        /*0406*/ 	.byte	0x3f
	.zero		1


	//   ....[57]....
        /*0408*/ 	.word	0x00009770
        /*040c*/ 	.word	0x00000009
        /*0410*/ 	.word	0x00000000
        /*0414*/ 	.short	0x010a
        /*0416*/ 	.byte	0x3f
	.zero		1


	//   ....[58]....
        /*0418*/ 	.word	0x00009800
        /*041c*/ 	.word	0x00000006
        /*0420*/ 	.word	0x00000000
        /*0424*/ 	.short	0x010a
        /*0426*/ 	.byte	0x3f
	.zero		1


	//   ....[59]....
        /*0428*/ 	.word	0x00009890
        /*042c*/ 	.word	0x00000009
        /*0430*/ 	.word	0x00000000
        /*0434*/ 	.short	0x010a
        /*0436*/ 	.byte	0x3f
	.zero		1


	//   ....[60]....
        /*0438*/ 	.word	0x00009920
        /*043c*/ 	.word	0x00000006
        /*0440*/ 	.word	0x00000000
        /*0444*/ 	.short	0x010a
        /*0446*/ 	.byte	0x3f
	.zero		1


	//   ....[61]....
        /*0448*/ 	.word	0x000099b0
        /*044c*/ 	.word	0x00000009
        /*0450*/ 	.word	0x00000000
        /*0454*/ 	.short	0x010a
        /*0456*/ 	.byte	0x3f
	.zero		1


	//   ....[62]....
        /*0458*/ 	.word	0x00009a40
        /*045c*/ 	.word	0x00000006
        /*0460*/ 	.word	0x00000000
        /*0464*/ 	.short	0x010a
        /*0466*/ 	.byte	0x3f
	.zero		1


	//   ....[63]....
        /*0468*/ 	.word	0x00009ad0
        /*046c*/ 	.word	0x00000009
        /*0470*/ 	.word	0x00000000
        /*0474*/ 	.short	0x010a
        /*0476*/ 	.byte	0x3f
	.zero		1


	//   ....[64]....
        /*0478*/ 	.word	0x00009b60
        /*047c*/ 	.word	0x00000006
        /*0480*/ 	.word	0x00000000
        /*0484*/ 	.short	0x010a
        /*0486*/ 	.byte	0x3f
	.zero		1


	//   ....[65]....
        /*0488*/ 	.word	0x00009bf0
        /*048c*/ 	.word	0x00000009
        /*0490*/ 	.word	0x00000000
        /*0494*/ 	.short	0x010a
        /*0496*/ 	.byte	0x3f
	.zero		1


	//   ....[66]....
        /*0498*/ 	.word	0x00009c80
        /*049c*/ 	.word	0x00000006
        /*04a0*/ 	.word	0x00000000
        /*04a4*/ 	.short	0x010a
        /*04a6*/ 	.byte	0x3f
	.zero		1


	//   ....[67]....
        /*04a8*/ 	.word	0x00009d10
        /*04ac*/ 	.word	0x00000009
        /*04b0*/ 	.word	0x00000000
        /*04b4*/ 	.short	0x010a
        /*04b6*/ 	.byte	0x3f
	.zero		1


	//   ....[68]....
        /*04b8*/ 	.word	0x00009da0
        /*04bc*/ 	.word	0x00000006
        /*04c0*/ 	.word	0x00000000
        /*04c4*/ 	.short	0x010a
        /*04c6*/ 	.byte	0x3f
	.zero		1


	//   ....[69]....
        /*04c8*/ 	.word	0x00009e30
        /*04cc*/ 	.word	0x00000009
        /*04d0*/ 	.word	0x00000000
        /*04d4*/ 	.short	0x010a
        /*04d6*/ 	.byte	0x3f
	.zero		1


	//   ....[70]....
        /*04d8*/ 	.word	0x00009ec0
        /*04dc*/ 	.word	0x00000006
        /*04e0*/ 	.word	0x00000000
        /*04e4*/ 	.short	0x010a
        /*04e6*/ 	.byte	0x3f
	.zero		1


	//   ....[71]....
        /*04e8*/ 	.word	0x00009f50
        /*04ec*/ 	.word	0x00000009
        /*04f0*/ 	.word	0x00000000
        /*04f4*/ 	.short	0x010a
        /*04f6*/ 	.byte	0x3f
	.zero		1


	//   ....[72]....
        /*04f8*/ 	.word	0x00009fe0
        /*04fc*/ 	.word	0x00000006
        /*0500*/ 	.word	0x00000000
        /*0504*/ 	.short	0x010a
        /*0506*/ 	.byte	0x3f
	.zero		1


	//   ....[73]....
        /*0508*/ 	.word	0x0000a070
        /*050c*/ 	.word	0x00000009
        /*0510*/ 	.word	0x00000000
        /*0514*/ 	.short	0x010a
        /*0516*/ 	.byte	0x3f
	.zero		1


	//   ....[74]....
        /*0518*/ 	.word	0x0000a100
        /*051c*/ 	.word	0x00000006
        /*0520*/ 	.word	0x00000000
        /*0524*/ 	.short	0x010a
        /*0526*/ 	.byte	0x3f
	.zero		1


	//   ....[75]....
        /*0528*/ 	.word	0x0000a190
        /*052c*/ 	.word	0x00000003
        /*0530*/ 	.word	0x00000000
        /*0534*/ 	.short	0x010a
        /*0536*/ 	.byte	0x3f
	.zero		1


	//   ....[76]....
        /*0538*/ 	.word	0x0000a200
        /*053c*/ 	.word	0x0000000d
        /*0540*/ 	.word	0x00000000
        /*0544*/ 	.short	0x010a
        /*0546*/ 	.byte	0x3f
	.zero		1


	//   ....[77]....
        /*0548*/ 	.word	0x0000a260
        /*054c*/ 	.word	0x0000000f
        /*0550*/ 	.word	0x00000000
        /*0554*/ 	.short	0x010a
        /*0556*/ 	.byte	0x3f
	.zero		1


	//   ....[78]....
        /*0558*/ 	.word	0x0000a330
        /*055c*/ 	.word	0x00000015
        /*0560*/ 	.word	0x000000b0
        /*0564*/ 	.short	0x010a
        /*0566*/ 	.byte	0x3f
	.zero		1


	//   ....[79]....
        /*0568*/ 	.word	0x0000a400
        /*056c*/ 	.word	0x00000006
        /*0570*/ 	.word	0x00000000
        /*0574*/ 	.short	0x010a
        /*0576*/ 	.byte	0x3f
	.zero		1


	//   ....[80]....
        /*0578*/ 	.word	0x0000a450
        /*057c*/ 	.word	0x00000007
        /*0580*/ 	.word	0x00000000
        /*0584*/ 	.short	0x010a
        /*0586*/ 	.byte	0x3f
	.zero		1


	//   ....[81]....
        /*0588*/ 	.word	0x0000a4a0
        /*058c*/ 	.word	0x00000006
        /*0590*/ 	.word	0x00000000
        /*0594*/ 	.short	0x010a
        /*0596*/ 	.byte	0x3f
	.zero		1


	//   ....[82]....
        /*0598*/ 	.word	0x0000a4f0
        /*059c*/ 	.word	0x00000009
        /*05a0*/ 	.word	0x00000000
        /*05a4*/ 	.short	0x010a
        /*05a6*/ 	.byte	0x3f
	.zero		1


	//   ....[83]....
        /*05a8*/ 	.word	0x0000a540
        /*05ac*/ 	.word	0x00000006
        /*05b0*/ 	.word	0x00000000
        /*05b4*/ 	.short	0x010a
        /*05b6*/ 	.byte	0x3f
	.zero		1


	//   ....[84]....
        /*05b8*/ 	.word	0x0000a590
        /*05bc*/ 	.word	0x00000009
        /*05c0*/ 	.word	0x00000000
        /*05c4*/ 	.short	0x010a
        /*05c6*/ 	.byte	0x3f
	.zero		1


	//   ....[85]....
        /*05c8*/ 	.word	0x0000a5e0
        /*05cc*/ 	.word	0x00000006
        /*05d0*/ 	.word	0x00000000
        /*05d4*/ 	.short	0x010a
        /*05d6*/ 	.byte	0x3f
	.zero		1


	//   ....[86]....
        /*05d8*/ 	.word	0x0000a630
        /*05dc*/ 	.word	0x00000009
        /*05e0*/ 	.word	0x00000000
        /*05e4*/ 	.short	0x010a
        /*05e6*/ 	.byte	0x3f
	.zero		1


	//   ....[87]....
        /*05e8*/ 	.word	0x0000a680
        /*05ec*/ 	.word	0x00000006
        /*05f0*/ 	.word	0x00000000
        /*05f4*/ 	.short	0x010a
        /*05f6*/ 	.byte	0x3f
	.zero		1


	//   ....[88]....
        /*05f8*/ 	.word	0x0000a6d0
        /*05fc*/ 	.word	0x00000009
        /*0600*/ 	.word	0x00000000
        /*0604*/ 	.short	0x010a
        /*0606*/ 	.byte	0x3f
	.zero		1


	//   ....[89]....
        /*0608*/ 	.word	0x0000a720
        /*060c*/ 	.word	0x00000006
        /*0610*/ 	.word	0x00000000
        /*0614*/ 	.short	0x010a
        /*0616*/ 	.byte	0x3f
	.zero		1


	//   ....[90]....
        /*0618*/ 	.word	0x0000a770
        /*061c*/ 	.word	0x00000009
        /*0620*/ 	.word	0x00000000
        /*0624*/ 	.short	0x010a
        /*0626*/ 	.byte	0x3f
	.zero		1


	//   ....[91]....
        /*0628*/ 	.word	0x0000a7c0
        /*062c*/ 	.word	0x00000006
        /*0630*/ 	.word	0x00000000
        /*0634*/ 	.short	0x010a
        /*0636*/ 	.byte	0x3f
	.zero		1


	//   ....[92]....
        /*0638*/ 	.word	0x0000a810
        /*063c*/ 	.word	0x00000009
        /*0640*/ 	.word	0x00000000
        /*0644*/ 	.short	0x010a
        /*0646*/ 	.byte	0x3f
	.zero		1


	//   ....[93]....
        /*0648*/ 	.word	0x0000a860
        /*064c*/ 	.word	0x00000006
        /*0650*/ 	.word	0x00000000
        /*0654*/ 	.short	0x010a
        /*0656*/ 	.byte	0x3f
	.zero		1


	//   ....[94]....
        /*0658*/ 	.word	0x0000a8b0
        /*065c*/ 	.word	0x00000009
        /*0660*/ 	.word	0x00000000
        /*0664*/ 	.short	0x010a
        /*0666*/ 	.byte	0x3f
	.zero		1


	//   ....[95]....
        /*0668*/ 	.word	0x0000a900
        /*066c*/ 	.word	0x00000006
        /*0670*/ 	.word	0x00000000
        /*0674*/ 	.short	0x010a
        /*0676*/ 	.byte	0x3f
	.zero		1


	//   ....[96]....
        /*0678*/ 	.word	0x0000a950
        /*067c*/ 	.word	0x00000009
        /*0680*/ 	.word	0x00000000
        /*0684*/ 	.short	0x010a
        /*0686*/ 	.byte	0x3f
	.zero		1


	//   ....[97]....
        /*0688*/ 	.word	0x0000a9a0
        /*068c*/ 	.word	0x00000006
        /*0690*/ 	.word	0x00000000
        /*0694*/ 	.short	0x010a
        /*0696*/ 	.byte	0x3f
	.zero		1


	//   ....[98]....
        /*0698*/ 	.word	0x0000a9f0
        /*069c*/ 	.word	0x00000009
        /*06a0*/ 	.word	0x00000000
        /*06a4*/ 	.short	0x010a
        /*06a6*/ 	.byte	0x3f
	.zero		1


	//   ....[99]....
        /*06a8*/ 	.word	0x0000aa40
        /*06ac*/ 	.word	0x00000006
        /*06b0*/ 	.word	0x00000000
        /*06b4*/ 	.short	0x010a
        /*06b6*/ 	.byte	0x3f
	.zero		1


	//----- nvinfo : EIATTR_NUM_MBARRIERS
	.align		4
.L_28:
        /*06b8*/ 	.byte	0x03, 0x38
        /*06ba*/ 	.short	0x002e


	//----- nvinfo : EIATTR_EXIT_INSTR_OFFSETS
	.align		4
        /*06bc*/ 	.byte	0x04, 0x1c
        /*06be*/ 	.short	(.L_30 - .L_29)


	//   ....[0]....
.L_29:
        /*06c0*/ 	.word	0x00000be0


	//   ....[1]....
        /*06c4*/ 	.word	0x000013d0


	//   ....[2]....
        /*06c8*/ 	.word	0x00008230


	//   ....[3]....
        /*06cc*/ 	.word	0x00008790


	//   ....[4]....
        /*06d0*/ 	.word	0x0000a1e0


	//----- nvinfo : EIATTR_MAX_THREADS
	.align		4
.L_30:
        /*06d4*/ 	.byte	0x04, 0x05
        /*06d6*/ 	.short	(.L_32 - .L_31)
.L_31:
        /*06d8*/ 	.word	0x00000180
        /*06dc*/ 	.word	0x00000001
        /*06e0*/ 	.word	0x00000001


	//----- nvinfo : EIATTR_CRS_STACK_SIZE
	.align		4
.L_32:
        /*06e4*/ 	.byte	0x04, 0x1e
        /*06e6*/ 	.short	(.L_34 - .L_33)
.L_33:
        /*06e8*/ 	.word	0x00000000


	//----- nvinfo : EIATTR_CBANK_PARAM_SIZE
	.align		4
.L_34:
        /*06ec*/ 	.byte	0x03, 0x19
        /*06ee*/ 	.short	0x0470


	//----- nvinfo : EIATTR_PARAM_CBANK
	.align		4
        /*06f0*/ 	.byte	0x04, 0x0a
        /*06f2*/ 	.short	(.L_36 - .L_35)
	.align		4
.L_35:
        /*06f4*/ 	.word	index@(.nv.constant0._ZN7cutlass13device_kernelINS_4gemm6kernel13GemmUniversalIN4cute5tupleIJiiiiEEENS1_10collective13CollectiveMmaINS1_37MainloopSm90TmaGmmaWarpSpecializedFP8ILi22ENS5_IJNS4_1CILi4EEENSA_ILi1EEESC_EEENS1_35KernelTmaWarpSpecializedCooperativeEEENS5_IJNSA_ILi256EEENSA_ILi64EEENSA_ILi32EEEEEENS_12float_e4m3_tENS5_IJlSC_lEEESK_SL_NS4_8TiledMMAINS4_8MMA_AtomIJNS4_4SM904GMMA30MMA_64x64x32_F32E4M3E4M3_SS_TNILNSP_7ScaleInE1ELSR_1EEEEEENS4_6LayoutINS5_IJNSA_ILi2EEESC_SC_EEENS5_IJSC_NSA_ILi0EEESX_EEEEENS5_IJNS4_10UnderscoreES10_S10_EEEEENS4_13SM90_TMA_LOADENS4_14ComposedLayoutINS4_7SwizzleILi1ELi4ELi3EEENS4_18smem_ptr_flag_bitsILi8EEENSU_INS5_IJNSA_ILi8EEESI_EEENS5_IJSI_SC_EEEEEEEvNS4_8identityENS4_23SM90_TMA_LOAD_MULTICASTES1D_vS1E_EENS_8epilogue10collective6detail29Sm90TmaWarpSpecializedAdapterINS1I_15DefaultEpilogueISK_SL_SL_NS1H_6thread17LinearCombinationISK_Li1EffLNS1M_9ScaleType4KindE0ELNS_15FloatRoundStyleE2ESK_EENS1_15EpilogueDefaultEEEEEvvEEEEvNT_6ParamsE)
        /*06f8*/ 	.short	0x0210
        /*06fa*/ 	.short	0x0470


	//----- nvinfo : EIATTR_SW_WAR
	.align		4
.L_36:
        /*06fc*/ 	.byte	0x04, 0x36
        /*06fe*/ 	.short	(.L_38 - .L_37)
.L_37:
        /*0700*/ 	.word	0x00000008
.L_38:


//--------------------- .nv.callgraph             --------------------------
	.section	.nv.callgraph,"",@"SHT_CUDA_CALLGRAPH"
	.align	4
	.sectionentsize	8
	.align		4
        /*0000*/ 	.word	0x00000000
	.align		4
        /*0004*/ 	.word	0xffffffff
	.align		4
        /*0008*/ 	.word	0x00000000
	.align		4
        /*000c*/ 	.word	0xfffffffe
	.align		4
        /*0010*/ 	.word	0x00000000
	.align		4
        /*0014*/ 	.word	0xfffffffd
	.align		4
        /*0018*/ 	.word	0x00000000
	.align		4
        /*001c*/ 	.word	0xfffffffc


//--------------------- .nv.constant4             --------------------------
	.section	.nv.constant4,"a",@progbits
	.align	8
	.align		8
.nv.constant4:
        /*0000*/ 	.dword	_ZN40_INTERNAL_86ddd5f4_4_k_cu_0321374d_235604cuda3std3__45__cpo5beginE
	.align		8
        /*0008*/ 	.dword	_ZN40_INTERNAL_86ddd5f4_4_k_cu_0321374d_235604cuda3std3__45__cpo3endE
	.align		8
        /*0010*/ 	.dword	_ZN40_INTERNAL_86ddd5f4_4_k_cu_0321374d_235604cuda3std3__45__cpo6cbeginE
	.align		8
        /*0018*/ 	.dword	_ZN40_INTERNAL_86ddd5f4_4_k_cu_0321374d_235604cuda3std3__45__cpo4cendE
	.align		8
        /*0020*/ 	.dword	_ZN40_INTERNAL_86ddd5f4_4_k_cu_0321374d_235604cuda3std3__442_GLOBAL__N__86ddd5f4_4_k_cu_0321374d_235606ignoreE
	.align		8
        /*0028*/ 	.dword	_ZN40_INTERNAL_86ddd5f4_4_k_cu_0321374d_235604cuda3std3__419piecewise_constructE
	.align		8
        /*0030*/ 	.dword	_ZN40_INTERNAL_86ddd5f4_4_k_cu_0321374d_235604cuda3std3__48in_placeE
	.align		8
        /*0038*/ 	.dword	_ZN40_INTERNAL_86ddd5f4_4_k_cu_0321374d_235604cuda3std6ranges3__45__cpo4swapE
	.align		8
        /*0040*/ 	.dword	_ZN40_INTERNAL_86ddd5f4_4_k_cu_0321374d_235604cuda3std6ranges3__45__cpo9iter_moveE
	.align		8
        /*0048*/ 	.dword	_ZN40_INTERNAL_86ddd5f4_4_k_cu_0321374d_235604cute7productE
	.align		8
        /*0050*/ 	.dword	_ZN40_INTERNAL_86ddd5f4_4_k_cu_0321374d_235604cute1_E


//--------------------- .text._ZN7cutlass13device_kernelINS_4gemm6kernel13GemmUniversalIN4cute5tupleIJiiiiEEENS1_10collective13CollectiveMmaINS1_37MainloopSm90TmaGmmaWarpSpecializedFP8ILi22ENS5_IJNS4_1CILi4EEENSA_ILi1EEESC_EEENS1_35KernelTmaWarpSpecializedCooperativeEEENS5_IJNSA_ILi256EEENSA_ILi64EEENSA_ILi32EEEEEENS_12float_e4m3_tENS5_IJlSC_lEEESK_SL_NS4_8TiledMMAINS4_8MMA_AtomIJNS4_4SM904GMMA30MMA_64x64x32_F32E4M3E4M3_SS_TNILNSP_7ScaleInE1ELSR_1EEEEEENS4_6LayoutINS5_IJNSA_ILi2EEESC_SC_EEENS5_IJSC_NSA_ILi0EEESX_EEEEENS5_IJNS4_10UnderscoreES10_S10_EEEEENS4_13SM90_TMA_LOADENS4_14ComposedLayoutINS4_7SwizzleILi1ELi4ELi3EEENS4_18smem_ptr_flag_bitsILi8EEENSU_INS5_IJNSA_ILi8EEESI_EEENS5_IJSI_SC_EEEEEEEvNS4_8identityENS4_23SM90_TMA_LOAD_MULTICASTES1D_vS1E_EENS_8epilogue10collective6detail29Sm90TmaWarpSpecializedAdapterINS1I_15DefaultEpilogueISK_SL_SL_NS1H_6thread17LinearCombinationISK_Li1EffLNS1M_9ScaleType4KindE0ELNS_15FloatRoundStyleE2ESK_EENS1_15EpilogueDefaultEEEEEvvEEEEvNT_6ParamsE --------------------------
	.section	.text._ZN7cutlass13device_kernelINS_4gemm6kernel13GemmUniversalIN4cute5tupleIJiiiiEEENS1_10collective13CollectiveMmaINS1_37MainloopSm90TmaGmmaWarpSpecializedFP8ILi22ENS5_IJNS4_1CILi4EEENSA_ILi1EEESC_EEENS1_35KernelTmaWarpSpecializedCooperativeEEENS5_IJNSA_ILi256EEENSA_ILi64EEENSA_ILi32EEEEEENS_12float_e4m3_tENS5_IJlSC_lEEESK_SL_NS4_8TiledMMAINS4_8MMA_AtomIJNS4_4SM904GMMA30MMA_64x64x32_F32E4M3E4M3_SS_TNILNSP_7ScaleInE1ELSR_1EEEEEENS4_6LayoutINS5_IJNSA_ILi2EEESC_SC_EEENS5_IJSC_NSA_ILi0EEESX_EEEEENS5_IJNS4_10UnderscoreES10_S10_EEEEENS4_13SM90_TMA_LOADENS4_14ComposedLayoutINS4_7SwizzleILi1ELi4ELi3EEENS4_18smem_ptr_flag_bitsILi8EEENSU_INS5_IJNSA_ILi8EEESI_EEENS5_IJSI_SC_EEEEEEEvNS4_8identityENS4_23SM90_TMA_LOAD_MULTICASTES1D_vS1E_EENS_8epilogue10collective6detail29Sm90TmaWarpSpecializedAdapterINS1I_15DefaultEpilogueISK_SL_SL_NS1H_6thread17LinearCombinationISK_Li1EffLNS1M_9ScaleType4KindE0ELNS_15FloatRoundStyleE2ESK_EENS1_15EpilogueDefaultEEEEEvvEEEEvNT_6ParamsE,"ax",@progbits
	.align	128
.text._ZN7cutlass13device_kernelINS_4gemm6kernel13GemmUniversalIN4cute5tupleIJiiiiEEENS1_10collective13CollectiveMmaINS1_37MainloopSm90TmaGmmaWarpSpecializedFP8ILi22ENS5_IJNS4_1CILi4EEENSA_ILi1EEESC_EEENS1_35KernelTmaWarpSpecializedCooperativeEEENS5_IJNSA_ILi256EEENSA_ILi64EEENSA_ILi32EEEEEENS_12float_e4m3_tENS5_IJlSC_lEEESK_SL_NS4_8TiledMMAINS4_8MMA_AtomIJNS4_4SM904GMMA30MMA_64x64x32_F32E4M3E4M3_SS_TNILNSP_7ScaleInE1ELSR_1EEEEEENS4_6LayoutINS5_IJNSA_ILi2EEESC_SC_EEENS5_IJSC_NSA_ILi0EEESX_EEEEENS5_IJNS4_10UnderscoreES10_S10_EEEEENS4_13SM90_TMA_LOADENS4_14ComposedLayoutINS4_7SwizzleILi1ELi4ELi3EEENS4_18smem_ptr_flag_bitsILi8EEENSU_INS5_IJNSA_ILi8EEESI_EEENS5_IJSI_SC_EEEEEEEvNS4_8identityENS4_23SM90_TMA_LOAD_MULTICASTES1D_vS1E_EENS_8epilogue10collective6detail29Sm90TmaWarpSpecializedAdapterINS1I_15DefaultEpilogueISK_SL_SL_NS1H_6thread17LinearCombinationISK_Li1EffLNS1M_9ScaleType4KindE0ELNS_15FloatRoundStyleE2ESK_EENS1_15EpilogueDefaultEEEEEvvEEEEvNT_6ParamsE:
        .type           _ZN7cutlass13device_kernelINS_4gemm6kernel13GemmUniversalIN4cute5tupleIJiiiiEEENS1_10collective13CollectiveMmaINS1_37MainloopSm90TmaGmmaWarpSpecializedFP8ILi22ENS5_IJNS4_1CILi4EEENSA_ILi1EEESC_EEENS1_35KernelTmaWarpSpecializedCooperativeEEENS5_IJNSA_ILi256EEENSA_ILi64EEENSA_ILi32EEEEEENS_12float_e4m3_tENS5_IJlSC_lEEESK_SL_NS4_8TiledMMAINS4_8MMA_AtomIJNS4_4SM904GMMA30MMA_64x64x32_F32E4M3E4M3_SS_TNILNSP_7ScaleInE1ELSR_1EEEEEENS4_6LayoutINS5_IJNSA_ILi2EEESC_SC_EEENS5_IJSC_NSA_ILi0EEESX_EEEEENS5_IJNS4_10UnderscoreES10_S10_EEEEENS4_13SM90_TMA_LOADENS4_14ComposedLayoutINS4_7SwizzleILi1ELi4ELi3EEENS4_18smem_ptr_flag_bitsILi8EEENSU_INS5_IJNSA_ILi8EEESI_EEENS5_IJSI_SC_EEEEEEEvNS4_8identityENS4_23SM90_TMA_LOAD_MULTICASTES1D_vS1E_EENS_8epilogue10collective6detail29Sm90TmaWarpSpecializedAdapterINS1I_15DefaultEpilogueISK_SL_SL_NS1H_6thread17LinearCombinationISK_Li1EffLNS1M_9ScaleType4KindE0ELNS_15FloatRoundStyleE2ESK_EENS1_15EpilogueDefaultEEEEEvvEEEEvNT_6ParamsE,@function
        .size           _ZN7cutlass13device_kernelINS_4gemm6kernel13GemmUniversalIN4cute5tupleIJiiiiEEENS1_10collective13CollectiveMmaINS1_37MainloopSm90TmaGmmaWarpSpecializedFP8ILi22ENS5_IJNS4_1CILi4EEENSA_ILi1EEESC_EEENS1_35KernelTmaWarpSpecializedCooperativeEEENS5_IJNSA_ILi256EEENSA_ILi64EEENSA_ILi32EEEEEENS_12float_e4m3_tENS5_IJlSC_lEEESK_SL_NS4_8TiledMMAINS4_8MMA_AtomIJNS4_4SM904GMMA30MMA_64x64x32_F32E4M3E4M3_SS_TNILNSP_7ScaleInE1ELSR_1EEEEEENS4_6LayoutINS5_IJNSA_ILi2EEESC_SC_EEENS5_IJSC_NSA_ILi0EEESX_EEEEENS5_IJNS4_10UnderscoreES10_S10_EEEEENS4_13SM90_TMA_LOADENS4_14ComposedLayoutINS4_7SwizzleILi1ELi4ELi3EEENS4_18smem_ptr_flag_bitsILi8EEENSU_INS5_IJNSA_ILi8EEESI_EEENS5_IJSI_SC_EEEEEEEvNS4_8identityENS4_23SM90_TMA_LOAD_MULTICASTES1D_vS1E_EENS_8epilogue10collective6detail29Sm90TmaWarpSpecializedAdapterINS1I_15DefaultEpilogueISK_SL_SL_NS1H_6thread17LinearCombinationISK_Li1EffLNS1M_9ScaleType4KindE0ELNS_15FloatRoundStyleE2ESK_EENS1_15EpilogueDefaultEEEEEvvEEEEvNT_6ParamsE,(.L_x_243 - _ZN7cutlass13device_kernelINS_4gemm6kernel13GemmUniversalIN4cute5tupleIJiiiiEEENS1_10collective13CollectiveMmaINS1_37MainloopSm90TmaGmmaWarpSpecializedFP8ILi22ENS5_IJNS4_1CILi4EEENSA_ILi1EEESC_EEENS1_35KernelTmaWarpSpecializedCooperativeEEENS5_IJNSA_ILi256EEENSA_ILi64EEENSA_ILi32EEEEEENS_12float_e4m3_tENS5_IJlSC_lEEESK_SL_NS4_8TiledMMAINS4_8MMA_AtomIJNS4_4SM904GMMA30MMA_64x64x32_F32E4M3E4M3_SS_TNILNSP_7ScaleInE1ELSR_1EEEEEENS4_6LayoutINS5_IJNSA_ILi2EEESC_SC_EEENS5_IJSC_NSA_ILi0EEESX_EEEEENS5_IJNS4_10UnderscoreES10_S10_EEEEENS4_13SM90_TMA_LOADENS4_14ComposedLayoutINS4_7SwizzleILi1ELi4ELi3EEENS4_18smem_ptr_flag_bitsILi8EEENSU_INS5_IJNSA_ILi8EEESI_EEENS5_IJSI_SC_EEEEEEEvNS4_8identityENS4_23SM90_TMA_LOAD_MULTICASTES1D_vS1E_EENS_8epilogue10collective6detail29Sm90TmaWarpSpecializedAdapterINS1I_15DefaultEpilogueISK_SL_SL_NS1H_6thread17LinearCombinationISK_Li1EffLNS1M_9ScaleType4KindE0ELNS_15FloatRoundStyleE2ESK_EENS1_15EpilogueDefaultEEEEEvvEEEEvNT_6ParamsE)
        .other          _ZN7cutlass13device_kernelINS_4gemm6kernel13GemmUniversalIN4cute5tupleIJiiiiEEENS1_10collective13CollectiveMmaINS1_37MainloopSm90TmaGmmaWarpSpecializedFP8ILi22ENS5_IJNS4_1CILi4EEENSA_ILi1EEESC_EEENS1_35KernelTmaWarpSpecializedCooperativeEEENS5_IJNSA_ILi256EEENSA_ILi64EEENSA_ILi32EEEEEENS_12float_e4m3_tENS5_IJlSC_lEEESK_SL_NS4_8TiledMMAINS4_8MMA_AtomIJNS4_4SM904GMMA30MMA_64x64x32_F32E4M3E4M3_SS_TNILNSP_7ScaleInE1ELSR_1EEEEEENS4_6LayoutINS5_IJNSA_ILi2EEESC_SC_EEENS5_IJSC_NSA_ILi0EEESX_EEEEENS5_IJNS4_10UnderscoreES10_S10_EEEEENS4_13SM90_TMA_LOADENS4_14ComposedLayoutINS4_7SwizzleILi1ELi4ELi3EEENS4_18smem_ptr_flag_bitsILi8EEENSU_INS5_IJNSA_ILi8EEESI_EEENS5_IJSI_SC_EEEEEEEvNS4_8identityENS4_23SM90_TMA_LOAD_MULTICASTES1D_vS1E_EENS_8epilogue10collective6detail29Sm90TmaWarpSpecializedAdapterINS1I_15DefaultEpilogueISK_SL_SL_NS1H_6thread17LinearCombinationISK_Li1EffLNS1M_9ScaleType4KindE0ELNS_15FloatRoundStyleE2ESK_EENS1_15EpilogueDefaultEEEEEvvEEEEvNT_6ParamsE,@"STO_CUDA_ENTRY STV_DEFAULT"
_ZN7cutlass13device_kernelINS_4gemm6kernel13GemmUniversalIN4cute5tupleIJiiiiEEENS1_10collective13CollectiveMmaINS1_37MainloopSm90TmaGmmaWarpSpecializedFP8ILi22ENS5_IJNS4_1CILi4EEENSA_ILi1EEESC_EEENS1_35KernelTmaWarpSpecializedCooperativeEEENS5_IJNSA_ILi256EEENSA_ILi64EEENSA_ILi32EEEEEENS_12float_e4m3_tENS5_IJlSC_lEEESK_SL_NS4_8TiledMMAINS4_8MMA_AtomIJNS4_4SM904GMMA30MMA_64x64x32_F32E4M3E4M3_SS_TNILNSP_7ScaleInE1ELSR_1EEEEEENS4_6LayoutINS5_IJNSA_ILi2EEESC_SC_EEENS5_IJSC_NSA_ILi0EEESX_EEEEENS5_IJNS4_10UnderscoreES10_S10_EEEEENS4_13SM90_TMA_LOADENS4_14ComposedLayoutINS4_7SwizzleILi1ELi4ELi3EEENS4_18smem_ptr_flag_bitsILi8EEENSU_INS5_IJNSA_ILi8EEESI_EEENS5_IJSI_SC_EEEEEEEvNS4_8identityENS4_23SM90_TMA_LOAD_MULTICASTES1D_vS1E_EENS_8epilogue10collective6detail29Sm90TmaWarpSpecializedAdapterINS1I_15DefaultEpilogueISK_SL_SL_NS1H_6thread17LinearCombinationISK_Li1EffLNS1M_9ScaleType4KindE0ELNS_15FloatRoundStyleE2ESK_EENS1_15EpilogueDefaultEEEEEvvEEEEvNT_6ParamsE:
[----:B------:R-:W-:Y:S01]  /*0000*/  LDC R1, c[0x0][0x28] ;  /* 0x00000a00ff017b82 */ /* 0x000fe20000000800 */
[----:B------:R-:W0:Y:S01]  /*0010*/  S2R R0, SR_TID.X ;  /* 0x0000000000007919 */ /* 0x000e220000002100 */
[----:B------:R-:W-:Y:S01]  /*0020*/  ELECT P0, URZ, PT ;  /* 0x00000000003f782f */ /* 0x000fe20003800000 */
[----:B------:R-:W-:Y:S01]  /*0030*/  BSSY B0, `(.L_x_0) ;  /* 0x000000f000007945 */ /* 0x000fe20003800000 */
[--C-:B0-----:R-:W-:Y:S02]  /*0040*/  SHF.R.U32.HI R2, RZ, 0x5, R0.reuse ;  /* 0x00000005ff027819 */ /* 0x101fe40000011600 */
[----:B------:R-:W-:-:S03]  /*0050*/  SHF.R.U32.HI R3, RZ, 0x7, R0 ;  /* 0x00000007ff037819 */ /* 0x000fc60000011600 */
[----:B------:R-:W0:Y:S04]  /*0060*/  SHFL.IDX PT, R7, R2, RZ, 0x1f ;  /* 0x00001fff02077589 */ /* 0x000e2800000e0000 */
[----:B------:R-:W1:Y:S01]  /*0070*/  SHFL.IDX PT, R3, R3, RZ, 0x1f ;  /* 0x00001fff03037589 */ /* 0x000e6200000e0000 */
[----:B0-----:R-:W-:-:S13]  /*0080*/  ISETP.NE.OR P0, PT, R7, RZ, !P0 ;  /* 0x000000ff0700720c */ /* 0x001fda0004705670 */
[----:B-1----:R-:W-:Y:S05]  /*0090*/  @P0 BRA `(.L_x_1) ;  /* 0x0000000000200947 */ /* 0x002fea0003800000 */
[----:B------:R-:W-:Y:S02]  /*00a0*/  ULDC.64 UR4, c[0x0][0x198] ;  /* 0x0000660000047ab9 */ /* 0x000fe40000000a00 */
[----:B------:R-:W-:Y:S02]  /*00b0*/  UIADD3 UR6, UP0, UR4, 0xf0, URZ ;  /* 0x000000f004067890 */ /* 0x000fe4000ff1e03f */
[----:B------:R-:W-:Y:S02]  /*00c0*/  UIADD3 UR4, UP1, UR4, 0x1f0, URZ ;  /* 0x000001f004047890 */ /* 0x000fe4000ff3e03f */
[----:B------:R-:W-:Y:S02]  /*00d0*/  UIADD3.X UR7, URZ, UR5, URZ, UP0, !UPT ;  /* 0x000000053f077290 */ /* 0x000fe400087fe43f */
[----:B------:R-:W-:-:S07]  /*00e0*/  UIADD3.X UR5, URZ, UR5, URZ, UP1, !UPT ;  /* 0x000000053f057290 */ /* 0x000fce0008ffe43f */
[----:B------:R0:W-:Y:S02]  /*00f0*/  UTMACCTL.PF [UR6] ;  /* 0x00000000060079b9 */ /* 0x0001e40008040000 */
[----:B------:R0:W-:Y:S02]  /*0100*/  UTMACCTL.PF [UR4] ;  /* 0x00000000040079b9 */ /* 0x0001e40008040000 */
[----:B0-----:R-:W-:Y:S01]  /*0110*/  NOP ;  /* 0x0000000000007918 */ /* 0x001fe20000000000 */
.L_x_1:
[----:B------:R-:W-:Y:S05]  /*0120*/  BSYNC B0 ;  /* 0x0000000000007941 */ /* 0x000fea0003800000 */
.L_x_0:
[----:B------:R-:W0:Y:S02]  /*0130*/  SHFL.IDX PT, R4, R2, RZ, 0x1f ;  /* 0x00001fff02047589 */ /* 0x000e2400000e0000 */
[----:B0-----:R-:W-:-:S13]  /*0140*/  ISETP.NE.AND P0, PT, R4, RZ, PT ;  /* 0x000000ff0400720c */ /* 0x001fda0003f05270 */
[----:B------:R-:W-:Y:S05]  /*0150*/  @P0 BRA `(.L_x_2) ;  /* 0x0000000000f40947 */ /* 0x000fea0003800000 */
[----:B------:R-:W-:Y:S01]  /*0160*/  ELECT P0, URZ, PT ;  /* 0x00000000003f782f */ /* 0x000fe20003800000 */
[----:B------:R-:W-:-:S12]  /*0170*/  BSSY B0, `(.L_x_2) ;  /* 0x000003b000007945 */ /* 0x000fd80003800000 */
[----:B------:R-:W-:Y:S05]  /*0180*/  @!P0 BRA `(.L_x_3) ;  /* 0x0000000000e48947 */ /* 0x000fea0003800000 */
[----:B------:R-:W0:Y:S01]  /*0190*/  S2UR UR8, SR_CgaCtaId ;  /* 0x00000000000879c3 */ /* 0x000e220000008800 */
[----:B------:R-:W-:Y:S01]  /*01a0*/  UMOV UR4, 0x400 ;  /* 0x0000040000047882 */ /* 0x000fe20000000000 */
[----:B------:R-:W-:Y:S01]  /*01b0*/  UMOV UR5, 0x1 ;  /* 0x0000000100057882 */ /* 0x000fe20000000000 */
[----:B------:R-:W-:Y:S02]  /*01c0*/  UMOV UR6, 0x8 ;  /* 0x0000000800067882 */ /* 0x000fe40000000000 */
[----:B------:R-:W-:-:S04]  /*01d0*/  UIADD3 UR6, -UR6, 0x100000, URZ ;  /* 0x0010000006067890 */ /* 0x000fc8000fffe13f */
[----:B------:R-:W-:Y:S02]  /*01e0*/  USHF.L.U32 UR7, UR6, 0xb, URZ ;  /* 0x0000000b06077899 */ /* 0x000fe4000800063f */
[----:B------:R-:W-:Y:S02]  /*01f0*/  USHF.L.U32 UR6, UR6, 0x1, URZ ;  /* 0x0000000106067899 */ /* 0x000fe4000800063f */
[----:B0-----:R-:W-:Y:S02]  /*0200*/  ULEA UR8, UR8, UR4, 0x18 ;  /* 0x0000000408087291 */ /* 0x001fe4000f8ec03f */
[----:B------:R-:W-:-:S04]  /*0210*/  UIADD3 UR4, -UR5, 0x100000, URZ ;  /* 0x0010000005047890 */ /* 0x000fc8000fffe13f */
[----:B------:R-:W-:Y:S02]  /*0220*/  USHF.L.U32 UR5, UR4, 0xb, URZ ;  /* 0x0000000b04057899 */ /* 0x000fe4000800063f */
[----:B------:R-:W-:Y:S01]  /*0230*/  USHF.L.U32 UR4, UR4, 0x1, URZ ;  /* 0x0000000104047899 */ /* 0x000fe2000800063f */
[----:B------:R-:W0:Y:S11]  /*0240*/  FENCE.VIEW.ASYNC.S ;  /* 0x00000000000073c6 */ /* 0x000e360000000000 */
[----:B0-----:R0:W1:Y:S01]  /*0250*/  SYNCS.EXCH.64 URZ, [UR8], UR4 ;  /* 0x00000004083f75b2 */ /* 0x0010620008000100 */
[----:B------:R0:W2:Y:S01]  /*0260*/  SYNCS.EXCH.64 URZ, [UR8+0xb0], UR6 ;  /* 0x0000b006083f75b2 */ /* 0x0000a20008000100 */
[----:B------:R0:W3:Y:S01]  /*0270*/  SYNCS.EXCH.64 URZ, [UR8+0x8], UR4 ;  /* 0x00000804083f75b2 */ /* 0x0000e20008000100 */
[----:B------:R0:W4:Y:S01]  /*0280*/  SYNCS.EXCH.64 URZ, [UR8+0xb8], UR6 ;  /* 0x0000b806083f75b2 */ /* 0x0001220008000100 */
[----:B------:R0:W0:Y:S01]  /*0290*/  SYNCS.EXCH.64 URZ, [UR8+0x10], UR4 ;  /* 0x00001004083f75b2 */ /* 0x0000220008000100 */
        /* <DEDUP_REMOVED lines=39> */
[----:B-1234-:R-:W-:Y:S01]  /*0510*/  NOP ;  /* 0x0000000000007918 */ /* 0x01efe20000000000 */
.L_x_3:
[----:B0-----:R-:W-:Y:S05]  /*0520*/  BSYNC B0 ;  /* 0x0000000000007941 */ /* 0x001fea0003800000 */
.L_x_2:
[----:B------:R-:W-:Y:S01]  /*0530*/  SHF.R.S32.HI R5, RZ, 0x1f, R0 ;  /* 0x0000001fff057819 */ /* 0x000fe20000011400 */
[----:B------:R-:W0:Y:S01]  /*0540*/  SHFL.IDX PT, R2, R2, RZ, 0x1f ;  /* 0x00001fff02027589 */ /* 0x000e2200000e0000 */
[----:B------:R-:W1:Y:S01]  /*0550*/  S2UR UR8, SR_CTAID.X ;  /* 0x00000000000879c3 */ /* 0x000e620000002500 */
[----:B------:R-:W-:Y:S02]  /*0560*/  ELECT P0, URZ, PT ;  /* 0x00000000003f782f */ /* 0x000fe40003800000 */
[----:B------:R-:W-:Y:S01]  /*0570*/  LEA.HI R5, R5, R0, RZ, 0x7 ;  /* 0x0000000005057211 */ /* 0x000fe200078f38ff */
[----:B------:R-:W2:Y:S01]  /*0580*/  S2R R8, SR_CTAID.Y ;  /* 0x0000000000087919 */ /* 0x000ea20000002600 */
[----:B------:R-:W-:Y:S01]  /*0590*/  SHF.R.S32.HI R13, RZ, 0x1f, R4 ;  /* 0x0000001fff0d7819 */ /* 0x000fe20000011404 */
[----:B------:R-:W-:Y:S01]  /*05a0*/  ULDC UR4, c[0x0][0x150] ;  /* 0x0000540000047ab9 */ /* 0x000fe20000000800 */
[----:B------:R-:W-:Y:S01]  /*05b0*/  LOP3.LUT R5, R5, 0xffffff80, RZ, 0xc0, !PT ;  /* 0xffffff8005057812 */ /* 0x000fe200078ec0ff */
[----:B------:R-:W-:Y:S01]  /*05c0*/  VIADD R16, R3, 0xffffffff ;  /* 0xffffffff03107836 */ /* 0x000fe20000000000 */
[----:B------:R-:W-:Y:S01]  /*05d0*/  LEA.HI R13, R13, R4, RZ, 0x2 ;  /* 0x000000040d0d7211 */ /* 0x000fe200078f10ff */
[----:B------:R-:W3:Y:S01]  /*05e0*/  LDC R12, c[0x0][0x144] ;  /* 0x00005100ff0c7b82 */ /* 0x000ee20000000800 */
[----:B------:R-:W-:Y:S01]  /*05f0*/  NOP ;  /* 0x0000000000007918 */ /* 0x000fe20000000000 */
[----:B------:R-:W-:Y:S01]  /*0600*/  IMAD.IADD R5, R0, 0x1, -R5 ;  /* 0x0000000100057824 */ /* 0x000fe200078e0a05 */
[----:B------:R-:W-:Y:S01]  /*0610*/  LOP3.LUT R13, R13, 0x3ffffffc, RZ, 0xc0, !PT ;  /* 0x3ffffffc0d0d7812 */ /* 0x000fe200078ec0ff */
[----:B------:R-:W-:Y:S01]  /*0620*/  NOP ;  /* 0x0000000000007918 */ /* 0x000fe20000000000 */
[----:B------:R-:W-:-:S02]  /*0630*/  ISETP.GE.U32.AND P6, PT, R16, 0x2, PT ;  /* 0x000000021000780c */ /* 0x000fc40003fc6070 */
[----:B------:R-:W-:Y:S01]  /*0640*/  SHF.R.S32.HI R6, RZ, 0x1f, R5 ;  /* 0x0000001fff067819 */ /* 0x000fe20000011405 */
[----:B------:R-:W-:Y:S01]  /*0650*/  IMAD.IADD R4, R4, 0x1, -R13 ;  /* 0x0000000104047824 */ /* 0x000fe200078e0a0d */
[----:B------:R-:W4:Y:S01]  /*0660*/  LDC R14, c[0x0][0x140] ;  /* 0x00005000ff0e7b82 */ /* 0x000f220000000800 */
[----:B------:R-:W-:Y:S02]  /*0670*/  ISETP.NE.AND P4, PT, R3, RZ, PT ;  /* 0x000000ff0300720c */ /* 0x000fe40003f85270 */
[----:B------:R-:W-:Y:S02]  /*0680*/  LEA.HI R6, R6, R5, RZ, 0x3 ;  /* 0x0000000506067211 */ /* 0x000fe400078f18ff */
[----:B0-----:R-:W-:Y:S02]  /*0690*/  ISETP.NE.OR P0, PT, R2, RZ, !P0 ;  /* 0x000000ff0200720c */ /* 0x001fe40004705670 */
[--C-:B------:R-:W-:Y:S02]  /*06a0*/  SHF.R.S32.HI R2, RZ, 0x3, R6.reuse ;  /* 0x00000003ff027819 */ /* 0x100fe40000011406 */
[----:B------:R-:W-:-:S02]  /*06b0*/  SHF.R.S32.HI R11, RZ, 0x1f, R6 ;  /* 0x0000001fff0b7819 */ /* 0x000fc40000011406 */
[----:B-1----:R-:W-:Y:S02]  /*06c0*/  I2FP.F32.U32 R6, UR8 ;  /* 0x0000000800067c45 */ /* 0x002fe40008201000 */
[----:B------:R-:W-:-:S03]  /*06d0*/  LEA.HI R11, R11, R2, RZ, 0x2 ;  /* 0x000000020b0b7211 */ /* 0x000fc600078f10ff */
[----:B------:R-:W-:Y:S01]  /*06e0*/  FMUL R6, R6, UR4 ;  /* 0x0000000406067c20 */ /* 0x000fe20008400000 */
[----:B------:R-:W-:Y:S01]  /*06f0*/  LOP3.LUT R11, R11, 0xfffffffc, RZ, 0xc0, !PT ;  /* 0xfffffffc0b0b7812 */ /* 0x000fe200078ec0ff */
[----:B------:R-:W-:Y:S01]  /*0700*/  VOTEU.ALL UP0, P0 ;  /* 0x00000000003f7886 */ /* 0x000fe20000000000 */
[----:B------:R-:W-:Y:S01]  /*0710*/  ULDC UR4, c[0x0][0x154] ;  /* 0x0000550000047ab9 */ /* 0x000fe20000000800 */
[----:B------:R-:W-:Y:S02]  /*0720*/  VOTEU.ALL UP1, P0 ;  /* 0x00000000003f7886 */ /* 0x000fe40000020000 */
[----:B------:R-:W-:Y:S01]  /*0730*/  IMAD.IADD R11, R2, 0x1, -R11 ;  /* 0x00000001020b7824 */ /* 0x000fe200078e0a0b */
[----:B------:R-:W0:Y:S01]  /*0740*/  F2I.U32.TRUNC.NTZ R6, R6 ;  /* 0x0000000600067305 */ /* 0x000e22000020f000 */
[----:B--2---:R-:W-:Y:S01]  /*0750*/  I2FP.F32.U32 R2, R8 ;  /* 0x0000000800027245 */ /* 0x004fe20000201000 */
[----:B------:R-:W1:Y:S01]  /*0760*/  @!UP0 S2UR UR7, SR_CgaCtaId ;  /* 0x00000000000789c3 */ /* 0x000e620000008800 */
[----:B------:R-:W-:Y:S01]  /*0770*/  IMAD R4, R4, 0x4, R11 ;  /* 0x0000000404047824 */ /* 0x000fe200078e020b */
[----:B------:R-:W-:Y:S01]  /*0780*/  @!UP0 UMOV UR6, 0x400 ;  /* 0x0000040000068882 */ /* 0x000fe20000000000 */
[----:B----4-:R-:W-:Y:S01]  /*0790*/  ISETP.EQ.U32.AND P2, PT, R14, 0x1, PT ;  /* 0x000000010e00780c */ /* 0x010fe20003f42070 */
[----:B------:R-:W-:Y:S01]  /*07a0*/  FMUL R10, R2, UR4 ;  /* 0x00000004020a7c20 */ /* 0x000fe20008400000 */
[----:B------:R-:W-:Y:S01]  /*07b0*/  SHF.R.S32.HI R2, RZ, 0x1f, R7 ;  /* 0x0000001fff027819 */ /* 0x000fe20000011407 */
[----:B------:R-:W-:Y:S01]  /*07c0*/  UMOV UR4, 0x20 ;  /* 0x0000002000047882 */ /* 0x000fe20000000000 */
[----:B------:R-:W-:Y:S01]  /*07d0*/  SHF.R.S32.HI R11, RZ, 0x1f, R4 ;  /* 0x0000001fff0b7819 */ /* 0x000fe20000011404 */
[----:B------:R-:W-:-:S04]  /*07e0*/  @!UP0 UIADD3 UR4, -UR4, 0x100000, URZ ;  /* 0x0010000004048890 */ /* 0x000fc8000fffe13f */
[----:B------:R-:W-:Y:S02]  /*07f0*/  @!UP0 USHF.L.U32 UR5, UR4, 0xb, URZ ;  /* 0x0000000b04058899 */ /* 0x000fe4000800063f */
[----:B------:R-:W-:Y:S01]  /*0800*/  @!UP0 USHF.L.U32 UR4, UR4, 0x1, URZ ;  /* 0x0000000104048899 */ /* 0x000fe2000800063f */
[----:B------:R-:W-:Y:S01]  /*0810*/  LEA.HI R2, R2, R7, RZ, 0x2 ;  /* 0x0000000702027211 */ /* 0x000fe200078f10ff */
[----:B------:R-:W2:Y:S01]  /*0820*/  F2I.U32.TRUNC.NTZ R10, R10 ;  /* 0x0000000a000a7305 */ /* 0x000ea2000020f000 */
[----:B------:R-:W-:Y:S01]  /*0830*/  LEA.HI R11, R11, R4, RZ, 0x2 ;  /* 0x000000040b0b7211 */ /* 0x000fe200078f10ff */
[----:B0-----:R-:W-:Y:S01]  /*0840*/  IMAD.MOV R13, RZ, RZ, -R6 ;  /* 0x000000ffff0d7224 */ /* 0x001fe200078e0a06 */
[----:B------:R-:W-:Y:S02]  /*0850*/  LOP3.LUT R2, R2, 0xfffffffc, RZ, 0xc0, !PT ;  /* 0xfffffffc02027812 */ /* 0x000fe400078ec0ff */
[----:B------:R-:W-:Y:S01]  /*0860*/  LOP3.LUT R11, R11, 0xfffffffc, RZ, 0xc0, !PT ;  /* 0xfffffffc0b0b7812 */ /* 0x000fe200078ec0ff */
[----:B---3--:R-:W-:-:S02]  /*0870*/  IMAD R12, R12, R13, UR8 ;  /* 0x000000080c0c7e24 */ /* 0x008fc4000f8e020d */
[----:B------:R-:W0:Y:S01]  /*0880*/  LDC R13, c[0x0][0x148] ;  /* 0x00005200ff0d7b82 */ /* 0x000e220000000800 */
[----:B------:R-:W-:Y:S02]  /*0890*/  IMAD.IADD R7, R7, 0x1, -R2 ;  /* 0x0000000107077824 */ /* 0x000fe400078e0a02 */
[C---:B------:R-:W-:Y:S01]  /*08a0*/  IMAD.IADD R11, R4.reuse, 0x1, -R11 ;  /* 0x00000001040b7824 */ /* 0x040fe200078e0a0b */
[----:B-1----:R-:W-:Y:S01]  /*08b0*/  @!UP0 ULEA UR6, UR7, UR6, 0x18 ;  /* 0x0000000607068291 */ /* 0x002fe2000f8ec03f */
[----:B--2---:R-:W-:Y:S01]  /*08c0*/  IMAD.MOV R20, RZ, RZ, -R10 ;  /* 0x000000ffff147224 */ /* 0x004fe200078e0a0a */
[----:B------:R-:W-:Y:S01]  /*08d0*/  ISETP.NE.AND P1, PT, R7, 0x3, PT ;  /* 0x000000030700780c */ /* 0x000fe20003f25270 */
[----:B------:R-:W-:Y:S01]  /*08e0*/  VOTEU.ALL UP0, P0 ;  /* 0x00000000003f7886 */ /* 0x000fe20000000000 */
[----:B------:R-:W-:Y:S01]  /*08f0*/  ISETP.NE.AND P3, PT, R11, R12, PT ;  /* 0x0000000c0b00720c */ /* 0x000fe20003f65270 */
[----:B------:R-:W-:Y:S01]  /*0900*/  IMAD.SHL.U32 R11, R4, 0x4, RZ ;  /* 0x00000004040b7824 */ /* 0x000fe200078e00ff */
[----:B------:R-:W-:Y:S01]  /*0910*/  LOP3.LUT P0, RZ, R5, 0x7, RZ, 0xc0, !PT ;  /* 0x0000000705ff7812 */ /* 0x000fe2000780c0ff */
[----:B------:R-:W-:Y:S01]  /*0920*/  IMAD.MOV.U32 R5, RZ, RZ, 0x1 ;  /* 0x00000001ff057424 */ /* 0x000fe200078e00ff */
[----:B------:R-:W-:-:S02]  /*0930*/  ISETP.EQ.OR P1, PT, R7, RZ, !P1 ;  /* 0x000000ff0700720c */ /* 0x000fc40004f22670 */
[----:B------:R-:W-:Y:S02]  /*0940*/  LOP3.LUT R6, R4, 0xc, R11, 0x78, !PT ;  /* 0x0000000c04067812 */ /* 0x000fe400078e780b */
[----:B------:R-:W-:Y:S01]  /*0950*/  ISETP.EQ.AND P1, PT, R3, RZ, P1 ;  /* 0x000000ff0300720c */ /* 0x000fe20000f22270 */
[----:B------:R-:W1:Y:S02]  /*0960*/  FENCE.VIEW.ASYNC.S ;  /* 0x00000000000073c6 */ /* 0x000e640000000000 */
[----:B-1----:R1:W2:Y:S01]  /*0970*/  @!UP0 SYNCS.EXCH.64 URZ, [UR6+0x170], UR4 ;  /* 0x00017004063f85b2 */ /* 0x0022a20008000100 */
[----:B------:R-:W-:Y:S02]  /*0980*/  ISETP.LT.U32.AND P0, PT, R6, 0x4, !P0 ;  /* 0x000000040600780c */ /* 0x000fe40004701070 */
[----:B------:R-:W-:Y:S02]  /*0990*/  SEL R4, RZ, 0x1, !P1 ;  /* 0x00000001ff047807 */ /* 0x000fe40004800000 */
[----:B------:R-:W-:Y:S01]  /*09a0*/  @P3 SHF.R.S32.HI R11, RZ, 0x1f, R6 ;  /* 0x0000001fff0b3819 */ /* 0x000fe20000011406 */
[----:B0-----:R-:W-:Y:S01]  /*09b0*/  IMAD R2, R13, R20, R8 ;  /* 0x000000140d027224 */ /* 0x001fe200078e0208 */
[----:B------:R-:W-:-:S02]  /*09c0*/  SEL R4, R4, 0x2, P6 ;  /* 0x0000000204047807 */ /* 0x000fc40003000000 */
[----:B------:R-:W-:-:S04]  /*09d0*/  @P3 LEA.HI R11, R11, R6, RZ, 0x2 ;  /* 0x000000060b0b3211 */ /* 0x000fc800078f10ff */
[----:B------:R-:W-:Y:S01]  /*09e0*/  @P3 SHF.R.S32.HI R11, RZ, 0x2, R11 ;  /* 0x00000002ff0b3819 */ /* 0x000fe2000001140b */
[----:B------:R1:W0:Y:S03]  /*09f0*/  @!UP1 SYNCS.EXCH.64 URZ, [UR6+0x178], UR4 ;  /* 0x00017804063f95b2 */ /* 0x0002260008000100 */
[----:B------:R-:W-:Y:S01]  /*0a00*/  @P3 ISETP.NE.AND P5, PT, R11, R2, PT ;  /* 0x000000020b00320c */ /* 0x000fe20003fa5270 */
[----:B------:R-:W-:Y:S01]  /*0a10*/  NOP ;  /* 0x0000000000007918 */ /* 0x000fe20000000000 */
[----:B------:R-:W-:Y:S02]  /*0a20*/  SEL R2, RZ, 0x1, !P0 ;  /* 0x00000001ff027807 */ /* 0x000fe40004000000 */
[----:B------:R-:W-:-:S04]  /*0a30*/  @P3 SEL R5, RZ, 0x1, P5 ;  /* 0x00000001ff053807 */ /* 0x000fc80002800000 */
[----:B------:R-:W-:Y:S01]  /*0a40*/  LOP3.LUT R5, R5, R2, RZ, 0xc0, !PT ;  /* 0x0000000205057212 */ /* 0x000fe200078ec0ff */
[----:B-12---:R-:W-:Y:S06]  /*0a50*/  @!P2 BRA `(.L_x_4) ;  /* 0x000000000008a947 */ /* 0x006fec0003800000 */
[----:B0-----:R-:W-:Y:S01]  /*0a60*/  UCGABAR_ARV ;  /* 0x00000000000079c7 */ /* 0x001fe20008000000 */
[----:B------:R-:W-:Y:S05]  /*0a70*/  BRA `(.L_x_5) ;  /* 0x0000000000047947 */ /* 0x000fea0003800000 */
.L_x_4:
[----:B0-----:R-:W-:Y:S01]  /*0a80*/  NOP ;  /* 0x0000000000007918 */ /* 0x001fe20000000000 */
.L_x_5:
[----:B------:R-:W0:Y:S01]  /*0a90*/  LDC R2, c[0x0][0x65c] ;  /* 0x00019700ff027b82 */ /* 0x000e220000000800 */
[----:B------:R-:W-:Y:S01]  /*0aa0*/  IMAD.MOV.U32 R3, RZ, RZ, RZ ;  /* 0x000000ffff037224 */ /* 0x000fe200078e00ff */
[----:B0-----:R-:W-:Y:S01]  /*0ab0*/  ISETP.NE.AND P3, PT, R2, 0x1, PT ;  /* 0x000000010200780c */ /* 0x001fe20003f65270 */
[----:B------:R-:W-:-:S12]  /*0ac0*/  IMAD.U32 R2, RZ, RZ, UR8 ;  /* 0x00000008ff027e24 */ /* 0x000fd8000f8e00ff */
[----:B------:R-:W0:Y:S01]  /*0ad0*/  @P3 LDC R15, c[0x0][0x10] ;  /* 0x00000400ff0f3b82 */ /* 0x000e220000000800 */
[----:B------:R-:W-:Y:S02]  /*0ae0*/  @P3 IMAD.MOV.U32 R9, RZ, RZ, RZ ;  /* 0x000000ffff093224 */ /* 0x000fe400078e00ff */
[----:B------:R-:W-:-:S05]  /*0af0*/  @P3 IMAD.MOV.U32 R17, RZ, RZ, RZ ;  /* 0x000000ffff113224 */ /* 0x000fca00078e00ff */
[----:B------:R-:W1:Y:S01]  /*0b00*/  @!P3 LDC R11, c[0x0][0xc] ;  /* 0x00000300ff0bbb82 */ /* 0x000e620000000800 */
[----:B0-----:R-:W-:-:S04]  /*0b10*/  @P3 IMAD.WIDE.U32 R14, R15, UR8, R8 ;  /* 0x000000080f0e3c25 */ /* 0x001fc8000f8e0008 */
[----:B-1----:R-:W-:-:S04]  /*0b20*/  @!P3 IMAD.WIDE.U32 R10, R8, R11, R2 ;  /* 0x0000000b080ab225 */ /* 0x002fc800078e0002 */
[----:B------:R-:W-:Y:S02]  /*0b30*/  @P3 IMAD.MOV.U32 R2, RZ, RZ, R14 ;  /* 0x000000ffff023224 */ /* 0x000fe400078e000e */
[----:B------:R-:W-:Y:S02]  /*0b40*/  @P3 IMAD.IADD R3, R15, 0x1, R17 ;  /* 0x000000010f033824 */ /* 0x000fe400078e0211 */
[----:B------:R-:W-:Y:S02]  /*0b50*/  @!P3 IMAD.MOV.U32 R2, RZ, RZ, R10 ;  /* 0x000000ffff02b224 */ /* 0x000fe400078e000a */
[----:B------:R-:W-:Y:S01]  /*0b60*/  @!P3 IMAD.MOV.U32 R3, RZ, RZ, R11 ;  /* 0x000000ffff03b224 */ /* 0x000fe200078e000b */
[----:B------:R-:W-:Y:S06]  /*0b70*/  @!P2 BRA `(.L_x_6) ;  /* 0x00000000000ca947 */ /* 0x000fec0003800000 */
[----:B------:R-:W-:Y:S01]  /*0b80*/  UCGABAR_WAIT ;  /* 0x0000000000007dc7 */ /* 0x000fe20008000000 */
[----:B------:R-:W-:Y:S01]  /*0b90*/  CCTL.IVALL ;  /* 0x00000000ff00798f */ /* 0x000fe20002000000 */
[----:B------:R-:W-:Y:S05]  /*0ba0*/  BRA `(.L_x_7) ;  /* 0x0000000000047947 */ /* 0x000fea0003800000 */
.L_x_6:
[----:B------:R-:W-:Y:S06]  /*0bb0*/  BAR.SYNC.DEFER_BLOCKING 0x0 ;  /* 0x0000000000007b1d */ /* 0x000fec0000010000 */
.L_x_7:
[----:B------:R-:W-:Y:S05]  /*0bc0*/  @!P4 BRA `(.L_x_8) ;  /* 0x00000074009cc947 */ /* 0x000fea0003800000 */
[----:B------:R-:W-:-:S13]  /*0bd0*/  ISETP.GT.U32.AND P0, PT, R16, 0x1, PT ;  /* 0x000000011000780c */ /* 0x000fda0003f04070 */
[----:B------:R-:W-:Y:S05]  /*0be0*/  @P0 EXIT ;  /* 0x000000000000094d */ /* 0x000fea0003800000 */
[----:B------:R-:W-:Y:S01]  /*0bf0*/  ULDC.64 UR4, c[0x0][0x650] ;  /* 0x0001940000047ab9 */ /* 0x000fe20000000a00 */
[----:B------:R-:W-:Y:S01]  /*0c00*/  PRMT R14, RZ, 0x7610, R14 ;  /* 0x00007610ff0e7816 */ /* 0x000fe2000000000e */
[----:B------:R-:W-:Y:S01]  /*0c10*/  IMAD.MOV.U32 R10, RZ, RZ, -0x1 ;  /* 0xffffffffff0a7424 */ /* 0x000fe200078e00ff */
[----:B------:R-:W-:Y:S01]  /*0c20*/  ISETP.GE.U32.AND P0, PT, R2, UR4, PT ;  /* 0x0000000402007c0c */ /* 0x000fe2000bf06070 */
[----:B------:R-:W-:Y:S02]  /*0c30*/  IMAD.MOV.U32 R11, RZ, RZ, -0x1 ;  /* 0xffffffffff0b7424 */ /* 0x000fe400078e00ff */
[----:B------:R-:W-:Y:S01]  /*0c40*/  IMAD.MOV.U32 R7, RZ, RZ, -0x1 ;  /* 0xffffffffff077424 */ /* 0x000fe200078e00ff */
[----:B------:R-:W-:-:S13]  /*0c50*/  ISETP.GE.U32.AND.EX P0, PT, R3, UR5, PT, P0 ;  /* 0x0000000503007c0c */ /* 0x000fda000bf06100 */
[----:B------:R-:W-:Y:S05]  /*0c60*/  @P0 BRA `(.L_x_9) ;  /* 0x0000000400280947 */ /* 0x000fea0003800000 */
[----:B------:R-:W0:Y:S01]  /*0c70*/  LDC.64 R22, c[0x0][0x628] ;  /* 0x00018a00ff167b82 */ /* 0x000e220000000a00 */
[----:B------:R-:W-:Y:S02]  /*0c80*/  IMAD.MOV.U32 R10, RZ, RZ, R2 ;  /* 0x000000ffff0a7224 */ /* 0x000fe400078e0002 */
[----:B------:R-:W-:-:S05]  /*0c90*/  IMAD.MOV.U32 R11, RZ, RZ, R3 ;  /* 0x000000ffff0b7224 */ /* 0x000fca00078e0003 */
[----:B------:R-:W1:Y:S08]  /*0ca0*/  LDC R18, c[0x0][0x630] ;  /* 0x00018c00ff127b82 */ /* 0x000e700000000800 */
[----:B------:R-:W2:Y:S01]  /*0cb0*/  LDC.64 R24, c[0x0][0x620] ;  /* 0x00018800ff187b82 */ /* 0x000ea20000000a00 */
[----:B0-----:R-:W-:-:S04]  /*0cc0*/  ISETP.NE.U32.AND P0, PT, R22, RZ, PT ;  /* 0x000000ff1600720c */ /* 0x001fc80003f05070 */
[----:B------:R-:W-:-:S13]  /*0cd0*/  ISETP.NE.AND.EX P0, PT, R23, RZ, PT, P0 ;  /* 0x000000ff1700720c */ /* 0x000fda0003f05300 */
[----:B-12---:R-:W-:Y:S05]  /*0ce0*/  @!P0 BRA `(.L_x_10) ;  /* 0x0000000000288947 */ /* 0x006fea0003800000 */
[----:B------:R-:W0:Y:S02]  /*0cf0*/  LDC R7, c[0x0][0x634] ;  /* 0x00018d00ff077b82 */ /* 0x000e240000000800 */
[----:B0-----:R-:W-:-:S05]  /*0d00*/  IADD3 R7, P0, R2, R7, RZ ;  /* 0x0000000702077210 */ /* 0x001fca0007f1e0ff */
[----:B------:R-:W-:-:S04]  /*0d10*/  IMAD.X R19, RZ, RZ, R3, P0 ;  /* 0x000000ffff137224 */ /* 0x000fc800000e0603 */
[----:B------:R-:W-:-:S04]  /*0d20*/  IMAD.WIDE.U32 R10, R19, R22, RZ ;  /* 0x00000016130a7225 */ /* 0x000fc800078e00ff */
[----:B------:R-:W-:-:S04]  /*0d30*/  IMAD.WIDE.U32 R14, P0, R7, R23, R10 ;  /* 0x00000017070e7225 */ /* 0x000fc8000780000a */
[----:B------:R-:W-:-:S04]  /*0d40*/  IMAD.WIDE.U32 R10, R7, R22, RZ ;  /* 0x00000016070a7225 */ /* 0x000fc800078e00ff */
[----:B------:R-:W-:Y:S01]  /*0d50*/  IMAD.X R17, RZ, RZ, RZ, P0 ;  /* 0x000000ffff117224 */ /* 0x000fe200000e06ff */
[----:B------:R-:W-:Y:S01]  /*0d60*/  IADD3 RZ, P0, R11, R14, RZ ;  /* 0x0000000e0bff7210 */ /* 0x000fe20007f1e0ff */
[----:B------:R-:W-:-:S04]  /*0d70*/  IMAD.MOV.U32 R16, RZ, RZ, R15 ;  /* 0x000000ffff107224 */ /* 0x000fc800078e000f */
[----:B------:R-:W-:-:S08]  /*0d80*/  IMAD.WIDE.U32.X R10, R19, R23, R16, P0 ;  /* 0x00000017130a7225 */ /* 0x000fd000000e0410 */
.L_x_10:
[----:B------:R-:W0:Y:S01]  /*0d90*/  LDC.64 R26, c[0x0][0x640] ;  /* 0x00019000ff1a7b82 */ /* 0x000e220000000a00 */
[--C-:B------:R-:W-:Y:S01]  /*0da0*/  SHF.R.U64 R28, R10, R18, R11.reuse ;  /* 0x000000120a1c7219 */ /* 0x100fe2000000120b */
[----:B------:R-:W-:Y:S01]  /*0db0*/  IMAD R29, R13, R20, R8 ;  /* 0x000000140d1d7224 */ /* 0x000fe200078e0208 */
[----:B------:R-:W-:Y:S01]  /*0dc0*/  SHF.R.U32.HI R7, RZ, R18, R11 ;  /* 0x00000012ff077219 */ /* 0x000fe2000001160b */
[----:B------:R-:W-:Y:S01]  /*0dd0*/  IMAD.MOV.U32 R23, RZ, RZ, 0x1 ;  /* 0x00000001ff177424 */ /* 0x000fe200078e00ff */
[----:B------:R-:W-:-:S03]  /*0de0*/  IADD3 R9, P0, RZ, -R28, RZ ;  /* 0x8000001cff097210 */ /* 0x000fc60007f1e0ff */
[----:B------:R-:W1:Y:S02]  /*0df0*/  LDC R16, c[0x0][0x618] ;  /* 0x00018600ff107b82 */ /* 0x000e640000000800 */
[----:B------:R-:W-:Y:S02]  /*0e00*/  IMAD.X R7, RZ, RZ, ~R7, P0 ;  /* 0x000000ffff077224 */ /* 0x000fe400000e0e07 */
[----:B------:R-:W-:-:S04]  /*0e10*/  IMAD.WIDE.U32 R10, R9, R24, R2 ;  /* 0x00000018090a7225 */ /* 0x000fc800078e0002 */
[----:B------:R-:W2:Y:S01]  /*0e20*/  LDC R15, c[0x0][0x608] ;  /* 0x00018200ff0f7b82 */ /* 0x000ea20000000800 */
[----:B------:R-:W-:-:S04]  /*0e30*/  IMAD R14, R7, R24, RZ ;  /* 0x00000018070e7224 */ /* 0x000fc800078e02ff */
[----:B------:R-:W-:-:S03]  /*0e40*/  IMAD R7, R9, R25, R14 ;  /* 0x0000001909077224 */ /* 0x000fc600078e020e */
[----:B------:R-:W3:Y:S01]  /*0e50*/  LDC R22, c[0x0][0x658] ;  /* 0x00019600ff167b82 */ /* 0x000ee20000000800 */
[----:B------:R-:W-:Y:S01]  /*0e60*/  IMAD.IADD R7, R11, 0x1, R7 ;  /* 0x000000010b077824 */ /* 0x000fe200078e0207 */
[----:B0-----:R-:W-:-:S04]  /*0e70*/  ISETP.NE.U32.AND P0, PT, R26, RZ, PT ;  /* 0x000000ff1a00720c */ /* 0x001fc80003f05070 */
[----:B------:R-:W-:Y:S02]  /*0e80*/  ISETP.NE.AND.EX P0, PT, R27, RZ, PT, P0 ;  /* 0x000000ff1b00720c */ /* 0x000fe40003f05300 */
[----:B------:R-:W0:Y:S01]  /*0e90*/  LDC R18, c[0x0][0x600] ;  /* 0x00018000ff127b82 */ /* 0x000e220000000800 */
[-CC-:B-1----:R-:W-:Y:S02]  /*0ea0*/  SHF.R.U64 R19, R10, R16.reuse, R7.reuse ;  /* 0x000000100a137219 */ /* 0x182fe40000001207 */
[----:B------:R-:W-:Y:S01]  /*0eb0*/  SHF.R.U32.HI R10, RZ, R16, R7 ;  /* 0x00000010ff0a7219 */ /* 0x000fe20000011607 */
[----:B------:R-:W-:-:S04]  /*0ec0*/  IMAD.MOV.U32 R7, RZ, RZ, -0x1 ;  /* 0xffffffffff077424 */ /* 0x000fc800078e00ff */
[----:B------:R-:W1:Y:S01]  /*0ed0*/  LDC R21, c[0x0][0x648] ;  /* 0x00019200ff157b82 */ /* 0x000e620000000800 */
[-CC-:B--2---:R-:W-:Y:S02]  /*0ee0*/  SHF.R.U64 R16, R19, R15.reuse, R10.reuse ;  /* 0x0000000f13107219 */ /* 0x184fe4000000120a */
[----:B------:R-:W-:-:S05]  /*0ef0*/  SHF.R.U32.HI R9, RZ, R15, R10 ;  /* 0x0000000fff097219 */ /* 0x000fca000001160a */
[----:B------:R-:W2:Y:S01]  /*0f00*/  LDC R24, c[0x0][0x638] ;  /* 0x00018e00ff187b82 */ /* 0x000ea20000000800 */
[-CC-:B---3--:R-:W-:Y:S02]  /*0f10*/  SHF.R.U64 R20, R16, R22.reuse, R9.reuse ;  /* 0x0000001610147219 */ /* 0x188fe40000001209 */
[-C--:B------:R-:W-:Y:S02]  /*0f20*/  SHF.L.U32 R7, R7, R22.reuse, RZ ;  /* 0x0000001607077219 */ /* 0x080fe400000006ff */
[----:B------:R-:W-:Y:S01]  /*0f30*/  SHF.R.U32.HI R9, RZ, R22, R9 ;  /* 0x00000016ff097219 */ /* 0x000fe20000011609 */
[----:B------:R-:W-:Y:S01]  /*0f40*/  IMAD.MOV.U32 R8, RZ, RZ, R20 ;  /* 0x000000ffff087224 */ /* 0x000fe200078e0014 */
[----:B------:R-:W-:Y:S01]  /*0f50*/  LOP3.LUT R13, RZ, R7, RZ, 0x33, !PT ;  /* 0x00000007ff0d7212 */ /* 0x000fe200078e33ff */
[----:B------:R-:W3:Y:S01]  /*0f60*/  LDC R25, c[0x0][0x610] ;  /* 0x00018400ff197b82 */ /* 0x000ee20000000800 */
[----:B------:R-:W-:Y:S05]  /*0f70*/  @!P0 BRA `(.L_x_11) ;  /* 0x0000000000288947 */ /* 0x000fea0003800000 */
[----:B------:R-:W4:Y:S02]  /*0f80*/  LDC R7, c[0x0][0x64c] ;  /* 0x00019300ff077b82 */ /* 0x000f240000000800 */
[----:B----4-:R-:W-:-:S05]  /*0f90*/  IADD3 R7, P0, R20, R7, RZ ;  /* 0x0000000714077210 */ /* 0x010fca0007f1e0ff */
        /* <DEDUP_REMOVED lines=8> */
.L_x_11:
[----:B-1----:R-:W-:Y:S01]  /*1020*/  SHF.R.U64 R9, R8, R21, R9 ;  /* 0x0000001508097219 */ /* 0x002fe20000001209 */
[----:B0-----:R-:W-:Y:S01]  /*1030*/  VIADD R10, R18, 0xffffffff ;  /* 0xffffffff120a7836 */ /* 0x001fe20000000000 */
[----:B------:R-:W-:Y:S01]  /*1040*/  SHF.L.U32 R7, R23, R22, RZ ;  /* 0x0000001617077219 */ /* 0x000fe200000006ff */
[----:B------:R-:W-:Y:S01]  /*1050*/  IMAD.MOV.U32 R14, RZ, RZ, 0x1 ;  /* 0x00000001ff0e7424 */ /* 0x000fe200078e00ff */
[----:B------:R-:W-:Y:S01]  /*1060*/  LOP3.LUT R8, R16, R13, RZ, 0xc0, !PT ;  /* 0x0000000d10087212 */ /* 0x000fe200078ec0ff */
[----:B------:R-:W-:Y:S01]  /*1070*/  IMAD.MOV R11, RZ, RZ, -R9 ;  /* 0x000000ffff0b7224 */ /* 0x000fe200078e0a09 */
[----:B------:R-:W-:Y:S02]  /*1080*/  SEL R12, R12, R29, !P3 ;  /* 0x0000001d0c0c7207 */ /* 0x000fe40005800000 */
[----:B------:R-:W-:Y:S01]  /*1090*/  LOP3.LUT R10, R19, R10, RZ, 0xc0, !PT ;  /* 0x0000000a130a7212 */ /* 0x000fe200078ec0ff */
[----:B------:R-:W-:Y:S02]  /*10a0*/  IMAD R9, R7, R9, R8 ;  /* 0x0000000907097224 */ /* 0x000fe400078e0208 */
[----:B--2---:R-:W-:-:S02]  /*10b0*/  IMAD R7, R11, R24, R20 ;  /* 0x000000180b077224 */ /* 0x004fc400078e0214 */
[----:B---3--:R-:W-:Y:S02]  /*10c0*/  IMAD R12, R9, R25, R12 ;  /* 0x00000019090c7224 */ /* 0x008fe400078e020c */
[----:B------:R-:W-:-:S05]  /*10d0*/  IMAD R7, R7, R18, R10 ;  /* 0x0000001207077224 */ /* 0x000fca00078e020a */
[----:B------:R-:W-:Y:S02]  /*10e0*/  SEL R11, R7, R12, !P3 ;  /* 0x0000000c070b7207 */ /* 0x000fe40005800000 */
[----:B------:R-:W-:Y:S01]  /*10f0*/  SEL R10, R12, R7, !P3 ;  /* 0x000000070c0a7207 */ /* 0x000fe20005800000 */
[----:B------:R-:W-:-:S07]  /*1100*/  IMAD.MOV.U32 R7, RZ, RZ, R28 ;  /* 0x000000ffff077224 */ /* 0x000fce00078e001c */
.L_x_9:
[----:B------:R-:W-:-:S08]  /*1110*/  NOP ;  /* 0x0000000000007918 */ /* 0x000fd00000000000 */
[----:B------:R-:W0:Y:S02]  /*1120*/  USETMAXREG.TRY_ALLOC.CTAPOOL UP0, 0xe8 ;  /* 0x000000e8000079c8 */ /* 0x000e240008000600 */
[----:B0-----:R-:W-:-:S13]  /*1130*/  PLOP3.LUT P0, PT, PT, PT, UP0, 0x80, 0x0 ;  /* 0x000000000000781c */ /* 0x001fda0003f0f008 */
[----:B------:R-:W-:Y:S05]  /*1140*/  @!P0 BRA `(.L_x_9) ;  /* 0xfffffffc00f08947 */ /* 0x000fea000383ffff */
[----:B------:R-:W-:Y:S01]  /*1150*/  ULDC.64 UR4, c[0x0][0x598] ;  /* 0x0001660000047ab9 */ /* 0x000fe20000000a00 */
[----:B------:R-:W-:Y:S01]  /*1160*/  ULDC.64 UR16, c[0x0][0x208] ;  /* 0x0000820000107ab9 */ /* 0x000fe20000000a00 */
[----:B------:R-:W-:-:S04]  /*1170*/  ISETP.NE.U32.AND P0, PT, RZ, UR4, PT ;  /* 0x00000004ff007c0c */ /* 0x000fc8000bf05070 */
[----:B------:R-:W-:-:S13]  /*1180*/  ISETP.NE.AND.EX P0, PT, RZ, UR5, PT, P0 ;  /* 0x00000005ff007c0c */ /* 0x000fda000bf05300 */
[----:B------:R-:W-:Y:S05]  /*1190*/  @!P0 BRA `(.L_x_12) ;  /* 0x00000000001c8947 */ /* 0x000fea0003800000 */
[----:B------:R-:W0:Y:S02]  /*11a0*/  LDC.64 R8, c[0x0][0x598] ;  /* 0x00016600ff087b82 */ /* 0x000e240000000a00 */
[----:B0-----:R-:W2:Y:S02]  /*11b0*/  LDG.E.64 R8, desc[UR16][R8.64] ;  /* 0x0000001008087981 */ /* 0x001ea4000c1e1b00 */
[----:B--2---:R-:W-:-:S04]  /*11c0*/  ISETP.NE.U32.AND P0, PT, R8, RZ, PT ;  /* 0x000000ff0800720c */ /* 0x004fc80003f05070 */
[----:B------:R-:W-:-:S13]  /*11d0*/  ISETP.NE.AND.EX P0, PT, R9, RZ, PT, P0 ;  /* 0x000000ff0900720c */ /* 0x000fda0003f05300 */
[----:B------:R-:W-:Y:S05]  /*11e0*/  @!P0 BRA `(.L_x_12) ;  /* 0x0000000000088947 */ /* 0x000fea0003800000 */
[----:B------:R0:W5:Y:S01]  /*11f0*/  LD.E R8, desc[UR16][R8.64] ;  /* 0x0000001008087980 */ /* 0x000162000c101900 */
[----:B------:R-:W-:Y:S05]  /*1200*/  BRA `(.L_x_13) ;  /* 0x0000000000207947 */ /* 0x000fea0003800000 */
.L_x_12:
[----:B------:R-:W-:Y:S02]  /*1210*/  ULDC.64 UR4, c[0x0][0x588] ;  /* 0x0001620000047ab9 */ /* 0x000fe40000000a00 */
[----:B------:R-:W-:-:S04]  /*1220*/  ISETP.NE.U32.AND P0, PT, RZ, UR4, PT ;  /* 0x00000004ff007c0c */ /* 0x000fc8000bf05070 */
[----:B------:R-:W-:-:S13]  /*1230*/  ISETP.NE.AND.EX P0, PT, RZ, UR5, PT, P0 ;  /* 0x00000005ff007c0c */ /* 0x000fda000bf05300 */
[----:B------:R-:W-:Y:S05]  /*1240*/  @!P0 BRA `(.L_x_14) ;  /* 0x00000000000c8947 */ /* 0x000fea0003800000 */
[----:B------:R-:W0:Y:S02]  /*1250*/  LDC.64 R8, c[0x0][0x588] ;  /* 0x00016200ff087b82 */ /* 0x000e240000000a00 */
[----:B0-----:R1:W5:Y:S01]  /*1260*/  LDG.E R8, desc[UR16][R8.64] ;  /* 0x0000001008087981 */ /* 0x001362000c1e1900 */
[----:B------:R-:W-:Y:S05]  /*1270*/  BRA `(.L_x_13) ;  /* 0x0000000000047947 */ /* 0x000fea0003800000 */
.L_x_14:
[----:B------:R-:W2:Y:S02]  /*1280*/  LDC R8, c[0x0][0x580] ;  /* 0x00016000ff087b82 */ /* 0x000ea40000000800 */
.L_x_13:
[----:B------:R-:W-:Y:S02]  /*1290*/  ULDC.64 UR4, c[0x0][0x5a0] ;  /* 0x0001680000047ab9 */ /* 0x000fe40000000a00 */
[----:B------:R-:W-:-:S04]  /*12a0*/  ISETP.NE.U32.AND P0, PT, RZ, UR4, PT ;  /* 0x00000004ff007c0c */ /* 0x000fc8000bf05070 */
[----:B------:R-:W-:-:S13]  /*12b0*/  ISETP.NE.AND.EX P0, PT, RZ, UR5, PT, P0 ;  /* 0x00000005ff007c0c */ /* 0x000fda000bf05300 */
[----:B------:R-:W-:Y:S05]  /*12c0*/  @!P0 BRA `(.L_x_15) ;  /* 0x00000000001c8947 */ /* 0x000fea0003800000 */
[----:B------:R-:W3:Y:S02]  /*12d0*/  LDC.64 R12, c[0x0][0x5a0] ;  /* 0x00016800ff0c7b82 */ /* 0x000ee40000000a00 */
[----:B---3--:R-:W3:Y:S02]  /*12e0*/  LDG.E.64 R12, desc[UR16][R12.64] ;  /* 0x000000100c0c7981 */ /* 0x008ee4000c1e1b00 */
[----:B---3--:R-:W-:-:S04]  /*12f0*/  ISETP.NE.U32.AND P0, PT, R12, RZ, PT ;  /* 0x000000ff0c00720c */ /* 0x008fc80003f05070 */
[----:B------:R-:W-:-:S13]  /*1300*/  ISETP.NE.AND.EX P0, PT, R13, RZ, PT, P0 ;  /* 0x000000ff0d00720c */ /* 0x000fda0003f05300 */
[----:B------:R-:W-:Y:S05]  /*1310*/  @!P0 BRA `(.L_x_15) ;  /* 0x0000000000088947 */ /* 0x000fea0003800000 */
[----:B01----:R0:W5:Y:S01]  /*1320*/  LD.E R9, desc[UR16][R12.64] ;  /* 0x000000100c097980 */ /* 0x003162000c101900 */
[----:B------:R-:W-:Y:S05]  /*1330*/  BRA `(.L_x_16) ;  /* 0x0000000000207947 */ /* 0x000fea0003800000 */
.L_x_15:
[----:B------:R-:W-:Y:S02]  /*1340*/  ULDC.64 UR4, c[0x0][0x590] ;  /* 0x0001640000047ab9 */ /* 0x000fe40000000a00 */
[----:B------:R-:W-:-:S04]  /*1350*/  ISETP.NE.U32.AND P0, PT, RZ, UR4, PT ;  /* 0x00000004ff007c0c */ /* 0x000fc8000bf05070 */
[----:B------:R-:W-:-:S13]  /*1360*/  ISETP.NE.AND.EX P0, PT, RZ, UR5, PT, P0 ;  /* 0x00000005ff007c0c */ /* 0x000fda000bf05300 */
[----:B------:R-:W-:Y:S05]  /*1370*/  @!P0 BRA `(.L_x_17) ;  /* 0x00000000000c8947 */ /* 0x000fea0003800000 */
[----:B------:R-:W0:Y:S02]  /*1380*/  LDC.64 R12, c[0x0][0x590] ;  /* 0x00016400ff0c7b82 */ /* 0x000e240000000a00 */
[----:B01----:R1:W5:Y:S01]  /*1390*/  LDG.E R9, desc[UR16][R12.64] ;  /* 0x000000100c097981 */ /* 0x003362000c1e1900 */
[----:B------:R-:W-:Y:S05]  /*13a0*/  BRA `(.L_x_16) ;  /* 0x0000000000047947 */ /* 0x000fea0003800000 */
.L_x_17:
[----:B01----:R-:W3:Y:S02]  /*13b0*/  LDC R9, c[0x0][0x584] ;  /* 0x00016100ff097b82 */ /* 0x003ee40000000800 */
.L_x_16:
[----:B------:R-:W-:-:S13]  /*13c0*/  LOP3.LUT P0, RZ, R14, 0xff, RZ, 0xc0, !PT ;  /* 0x000000ff0eff7812 */ /* 0x000fda000780c0ff */
[----:B------:R-:W-:Y:S05]  /*13d0*/  @!P0 EXIT ;  /* 0x000000000000894d */ /* 0x000fea0003800000 */
[----:B------:R-:W-:Y:S01]  /*13e0*/  ULDC UR4, c[0x0][0x28c] ;  /* 0x0000a30000047ab9 */ /* 0x000fe20000000800 */
[----:B------:R-:W-:Y:S01]  /*13f0*/  LOP3.LUT R144, R4, 0x1, RZ, 0xfc, !PT ;  /* 0x0000000104907812 */ /* 0x000fe200078efcff */
[----:B------:R-:W-:-:S04]  /*1400*/  UIADD3 UR4, UR4, 0x1f, URZ ;  /* 0x0000001f04047890 */ /* 0x000fc8000fffe03f */
[----:B------:R-:W-:-:S04]  /*1410*/  USHF.R.S32.HI UR5, URZ, 0x1f, UR4 ;  /* 0x0000001f3f057899 */ /* 0x000fc80008011404 */
[----:B------:R-:W-:-:S03]  /*1420*/  ULEA.HI UR5, UR5, UR4, URZ, 0x5 ;  /* 0x0000000405057291 */ /* 0x000fc6000f8f283f */
[----:B------:R-:W-:Y:S01]  /*1430*/  UMOV UR4, URZ ;  /* 0x0000003f00047c82 */ /* 0x000fe20008000000 */
[----:B------:R-:W-:-:S03]  /*1440*/  USHF.R.S32.HI UR9, URZ, 0x5, UR5 ;  /* 0x000000053f097899 */ /* 0x000fc60008011405 */
[----:B------:R-:W-:-:S09]  /*1450*/  UMOV UR5, URZ ;  /* 0x0000003f00057c82 */ /* 0x000fd20008000000 */
.L_x_172:
[----:B01----:R-:W-:Y:S01]  /*1460*/  LOP3.LUT R12, R0, 0x80, RZ, 0xc0, !PT ;  /* 0x00000080000c7812 */ /* 0x003fe200078ec0ff */
[----:B------:R-:W0:Y:S01]  /*1470*/  S2UR UR13, SR_CgaCtaId ;  /* 0x00000000000d79c3 */ /* 0x000e220000008800 */
[----:B------:R-:W-:Y:S01]  /*1480*/  UMOV UR12, 0x400 ;  /* 0x00000400000c7882 */ /* 0x000fe20000000000 */
[----:B------:R-:W-:Y:S01]  /*1490*/  UMOV UR6, URZ ;  /* 0x0000003f00067c82 */ /* 0x000fe20008000000 */
[----:B------:R-:W-:Y:S01]  /*14a0*/  SHF.R.U32.HI R12, RZ, 0x7, R12 ;  /* 0x00000007ff0c7819 */ /* 0x000fe2000001160c */
[----:B------:R-:W-:Y:S01]  /*14b0*/  UMOV UR7, URZ ;  /* 0x0000003f00077c82 */ /* 0x000fe20008000000 */
[----:B------:R-:W-:Y:S01]  /*14c0*/  UMOV UR18, UR5 ;  /* 0x0000000500127c82 */ /* 0x000fe20008000000 */
[----:B------:R-:W-:Y:S02]  /*14d0*/  CS2R R20, SRZ ;  /* 0x0000000000147805 */ /* 0x000fe4000001ff00 */
[----:B------:R-:W-:Y:S01]  /*14e0*/  CS2R R18, SRZ ;  /* 0x0000000000127805 */ /* 0x000fe2000001ff00 */
[----:B------:R-:W1:Y:S01]  /*14f0*/  LDC R13, c[0x0][0x28c] ;  /* 0x0000a300ff0d7b82 */ /* 0x000e620000000800 */
[----:B----4-:R-:W4:Y:S01]  /*1500*/  SHFL.IDX PT, R12, R12, RZ, 0x1f ;  /* 0x00001fff0c0c7589 */ /* 0x010f2200000e0000 */
[----:B------:R-:W-:-:S02]  /*1510*/  CS2R R22, SRZ ;  /* 0x0000000000167805 */ /* 0x000fc4000001ff00 */
[----:B------:R-:W-:Y:S02]  /*1520*/  CS2R R88, SRZ ;  /* 0x0000000000587805 */ /* 0x000fe4000001ff00 */
[----:B------:R-:W-:Y:S02]  /*1530*/  CS2R R90, SRZ ;  /* 0x00000000005a7805 */ /* 0x000fe4000001ff00 */
[----:B------:R-:W-:Y:S02]  /*1540*/  CS2R R92, SRZ ;  /* 0x00000000005c7805 */ /* 0x000fe4000001ff00 */
[----:B------:R-:W-:Y:S02]  /*1550*/  CS2R R94, SRZ ;  /* 0x00000000005e7805 */ /* 0x000fe4000001ff00 */
[----:B------:R-:W-:Y:S02]  /*1560*/  CS2R R98, SRZ ;  /* 0x0000000000627805 */ /* 0x000fe4000001ff00 */
        /* <DEDUP_REMOVED lines=16> */
[----:B-1----:R-:W-:Y:S02]  /*1670*/  ISETP.GE.AND P0, PT, R13, 0x1, PT ;  /* 0x000000010d00780c */ /* 0x002fe40003f06270 */
[----:B------:R-:W-:Y:S02]  /*1680*/  CS2R R130, SRZ ;  /* 0x0000000000827805 */ /* 0x000fe4000001ff00 */
[----:B----4-:R-:W-:-:S02]  /*1690*/  R2UR UR8, R12 ;  /* 0x000000000c0872ca */ /* 0x010fc400000e0000 */
[----:B------:R-:W-:Y:S02]  /*16a0*/  CS2R R132, SRZ ;  /* 0x0000000000847805 */ /* 0x000fe4000001ff00 */
[----:B------:R-:W-:Y:S02]  /*16b0*/  CS2R R134, SRZ ;  /* 0x0000000000867805 */ /* 0x000fe4000001ff00 */
[----:B------:R-:W-:Y:S02]  /*16c0*/  CS2R R136, SRZ ;  /* 0x0000000000887805 */ /* 0x000fe4000001ff00 */
[----:B------:R-:W-:Y:S02]  /*16d0*/  CS2R R138, SRZ ;  /* 0x00000000008a7805 */ /* 0x000fe4000001ff00 */
[----:B------:R-:W-:Y:S02]  /*16e0*/  CS2R R140, SRZ ;  /* 0x00000000008c7805 */ /* 0x000fe4000001ff00 */
[----:B------:R-:W-:Y:S01]  /*16f0*/  CS2R R142, SRZ ;  /* 0x00000000008e7805 */ /* 0x000fe2000001ff00 */
[----:B------:R-:W-:Y:S01]  /*1700*/  IMAD.MOV.U32 R145, RZ, RZ, RZ ;  /* 0x000000ffff917224 */ /* 0x000fe200078e00ff */
[----:B------:R-:W-:Y:S01]  /*1710*/  CS2R R56, SRZ ;  /* 0x0000000000387805 */ /* 0x000fe2000001ff00 */
[----:B------:R-:W-:Y:S01]  /*1720*/  IMAD.MOV.U32 R147, RZ, RZ, RZ ;  /* 0x000000ffff937224 */ /* 0x000fe200078e00ff */
[----:B------:R-:W-:Y:S01]  /*1730*/  CS2R R58, SRZ ;  /* 0x00000000003a7805 */ /* 0x000fe2000001ff00 */
[----:B------:R-:W-:Y:S01]  /*1740*/  IMAD.U32 R16, RZ, RZ, UR4 ;  /* 0x00000004ff107e24 */ /* 0x000fe2000f8e00ff */
[----:B------:R-:W-:Y:S01]  /*1750*/  CS2R R60, SRZ ;  /* 0x00000000003c7805 */ /* 0x000fe2000001ff00 */
[----:B------:R-:W-:Y:S01]  /*1760*/  ULEA.HI UR10, UR8, UR8, URZ, 0x1 ;  /* 0x00000008080a7291 */ /* 0x000fe2000f8f083f */
[----:B------:R-:W-:-:S02]  /*1770*/  CS2R R62, SRZ ;  /* 0x00000000003e7805 */ /* 0x000fc4000001ff00 */
[----:B------:R-:W-:Y:S02]  /*1780*/  CS2R R64, SRZ ;  /* 0x0000000000407805 */ /* 0x000fe4000001ff00 */
[----:B------:R-:W-:Y:S01]  /*1790*/  CS2R R66, SRZ ;  /* 0x0000000000427805 */ /* 0x000fe2000001ff00 */
[----:B------:R-:W-:Y:S01]  /*17a0*/  ULOP3.LUT UR11, UR10, 0x1ffffe, URZ, 0xc0, !UPT ;  /* 0x001ffffe0a0b7892 */ /* 0x000fe2000f8ec03f */
[----:B------:R-:W-:Y:S01]  /*17b0*/  CS2R R68, SRZ ;  /* 0x0000000000447805 */ /* 0x000fe2000001ff00 */
[----:B0-----:R-:W-:Y:S01]  /*17c0*/  ULEA UR10, UR13, UR12, 0x18 ;  /* 0x0000000c0d0a7291 */ /* 0x001fe2000f8ec03f */
[----:B------:R-:W-:Y:S01]  /*17d0*/  CS2R R70, SRZ ;  /* 0x0000000000467805 */ /* 0x000fe2000001ff00 */
[----:B------:R-:W-:Y:S01]  /*17e0*/  UIADD3 UR11, UR8, -UR11, URZ ;  /* 0x8000000b080b7290 */ /* 0x000fe2000fffe03f */
[----:B------:R-:W-:Y:S02]  /*17f0*/  CS2R R72, SRZ ;  /* 0x0000000000487805 */ /* 0x000fe4000001ff00 */
[----:B------:R-:W-:Y:S01]  /*1800*/  CS2R R74, SRZ ;  /* 0x00000000004a7805 */ /* 0x000fe2000001ff00 */
[----:B------:R-:W-:Y:S01]  /*1810*/  UMOV UR8, URZ ;  /* 0x0000003f00087c82 */ /* 0x000fe20008000000 */
[----:B------:R-:W-:Y:S01]  /*1820*/  ULEA UR11, UR11, UR10, 0xb ;  /* 0x0000000a0b0b7291 */ /* 0x000fe2000f8e583f */
[----:B------:R-:W-:-:S02]  /*1830*/  CS2R R76, SRZ ;  /* 0x00000000004c7805 */ /* 0x000fc4000001ff00 */
[----:B------:R-:W-:Y:S02]  /*1840*/  CS2R R78, SRZ ;  /* 0x00000000004e7805 */ /* 0x000fe4000001ff00 */
[----:B------:R-:W-:Y:S01]  /*1850*/  CS2R R80, SRZ ;  /* 0x0000000000507805 */ /* 0x000fe2000001ff00 */
[----:B------:R-:W-:Y:S01]  /*1860*/  UIADD3 UR11, UR11, 0x280, URZ ;  /* 0x000002800b0b7890 */ /* 0x000fe2000fffe03f */
[----:B------:R-:W-:Y:S02]  /*1870*/  CS2R R82, SRZ ;  /* 0x0000000000527805 */ /* 0x000fe4000001ff00 */
[----:B------:R-:W-:Y:S02]  /*1880*/  CS2R R84, SRZ ;  /* 0x0000000000547805 */ /* 0x000fe4000001ff00 */
[----:B------:R-:W-:Y:S01]  /*1890*/  CS2R R86, SRZ ;  /* 0x0000000000567805 */ /* 0x000fe2000001ff00 */
[----:B------:R-:W-:Y:S01]  /*18a0*/  USHF.R.U32.HI UR11, URZ, 0x4, UR11 ;  /* 0x000000043f0b7899 */ /* 0x000fe2000801160b */
[----:B------:R-:W-:-:S02]  /*18b0*/  CS2R R24, SRZ ;  /* 0x0000000000187805 */ /* 0x000fc4000001ff00 */
[----:B------:R-:W-:Y:S02]  /*18c0*/  CS2R R26, SRZ ;  /* 0x00000000001a7805 */ /* 0x000fe4000001ff00 */
[----:B------:R-:W-:Y:S01]  /*18d0*/  CS2R R28, SRZ ;  /* 0x00000000001c7805 */ /* 0x000fe2000001ff00 */
[----:B------:R-:W-:Y:S01]  /*18e0*/  ULOP3.LUT UR11, UR11, 0x3fff, URZ, 0xc0, !UPT ;  /* 0x00003fff0b0b7892 */ /* 0x000fe2000f8ec03f */
        /* <DEDUP_REMOVED lines=12> */
[----:B------:R-:W-:Y:S01]  /*19b0*/  CS2R R54, SRZ ;  /* 0x0000000000367805 */ /* 0x000fe2000001ff00 */
[----:B--23--:R-:W-:Y:S06]  /*19c0*/  @!P0 BRA `(.L_x_18) ;  /* 0x0000000800308947 */ /* 0x00cfec0003800000 */
[----:B------:R-:W-:-:S13]  /*19d0*/  ISETP.NE.AND P1, PT, R144, 0x3, PT ;  /* 0x000000039000780c */ /* 0x000fda0003f25270 */
[----:B------:R-:W-:Y:S05]  /*19e0*/  @!P1 BRA `(.L_x_19) ;  /* 0x0000000000049947 */ /* 0x000fea0003800000 */
[----:B------:R-:W-:Y:S01]  /*19f0*/  BPT.TRAP 0x1 ;  /* 0x000000040000795c */ /* 0x000fe20000300000 */
.L_x_19:
[----:B------:R-:W-:Y:S01]  /*1a00*/  ULEA UR7, UR5, UR10, 0x3 ;  /* 0x0000000a05077291 */ /* 0x000fe2000f8e183f */
[----:B------:R-:W-:-:S05]  /*1a10*/  IMAD.U32 R12, RZ, RZ, UR4 ;  /* 0x00000004ff0c7e24 */ /* 0x000fca000f8e00ff */
[----:B------:R-:W-:-:S04]  /*1a20*/  SHF.L.U32 R12, R12, 0x1f, RZ ;  /* 0x0000001f0c0c7819 */ /* 0x000fc800000006ff */
[----:B------:R0:W1:Y:S01]  /*1a30*/  SYNCS.PHASECHK.TRANS64.TRYWAIT P0, [UR7], R12 ;  /* 0x0000000cff0075a7 */ /* 0x0000620008000147 */
[----:B------:R-:W-:Y:S05]  /*1a40*/  @!P1 BRA `(.L_x_20) ;  /* 0x0000000000049947 */ /* 0x000fea0003800000 */
[----:B------:R-:W-:Y:S01]  /*1a50*/  BPT.TRAP 0x1 ;  /* 0x000000040000795c */ /* 0x000fe20000300000 */
.L_x_20:
[----:B------:R-:W-:Y:S01]  /*1a60*/  UMOV UR6, 0x1 ;  /* 0x0000000100067882 */ /* 0x000fe20000000000 */
[----:B------:R-:W-:Y:S01]  /*1a70*/  IMAD.MOV.U32 R20, RZ, RZ, RZ ;  /* 0x000000ffff147224 */ /* 0x000fe200078e00ff */
[----:B-1----:R-:W-:Y:S06]  /*1a80*/  @P0 BRA `(.L_x_21) ;  /* 0x0000000000080947 */ /* 0x002fec0003800000 */
[----:B------:R-:W1:Y:S02]  /*1a90*/  SYNCS.PHASECHK.TRANS64.TRYWAIT P0, [UR7], R12 ;  /* 0x0000000cff0075a7 */ /* 0x000e640008000147 */
[----:B-1----:R-:W-:Y:S05]  /*1aa0*/  @!P0 BRA `(.L_x_22) ;  /* 0x0000008400d08947 */ /* 0x002fea0003800000 */
.L_x_21:
[----:B------:R-:W-:Y:S01]  /*1ab0*/  UIADD3 UR7, UR10, 0x2c280, URZ ;  /* 0x0002c2800a077890 */ /* 0x000fe2000fffe03f */
[----:B------:R-:W-:Y:S01]  /*1ac0*/  WARPGROUP.ARRIVE ;  /* 0x00000000000079c5 */ /* 0x000fe20000000000 */
[----:B------:R-:W-:Y:S01]  /*1ad0*/  ULOP3.LUT UR12, UR11, 0x10000, URZ, 0xfc, !UPT ;  /* 0x000100000b0c7892 */ /* 0x000fe2000f8efc3f */
[----:B------:R-:W-:Y:S01]  /*1ae0*/  IMAD.MOV.U32 R21, RZ, RZ, RZ ;  /* 0x000000ffff157224 */ /* 0x000fe200078e00ff */
[----:B------:R-:W-:Y:S01]  /*1af0*/  USHF.R.U32.HI UR7, URZ, 0x4, UR7 ;  /* 0x000000043f077899 */ /* 0x000fe20008011607 */
[----:B------:R-:W-:Y:S01]  /*1b00*/  CS2R R18, SRZ ;  /* 0x0000000000127805 */ /* 0x000fe2000001ff00 */
[----:B------:R-:W-:Y:S01]  /*1b10*/  ULEA UR12, UR5, UR12, 0x9 ;  /* 0x0000000c050c7291 */ /* 0x000fe2000f8e483f */
[----:B------:R-:W-:Y:S01]  /*1b20*/  CS2R R22, SRZ ;  /* 0x0000000000167805 */ /* 0x000fe2000001ff00 */
[----:B------:R-:W-:Y:S01]  /*1b30*/  ULOP3.LUT UR7, UR7, 0x3fff, URZ, 0xc0, !UPT ;  /* 0x00003fff07077892 */ /* 0x000fe2000f8ec03f */
[----:B------:R-:W-:Y:S01]  /*1b40*/  CS2R R88, SRZ ;  /* 0x0000000000587805 */ /* 0x000fe2000001ff00 */
[----:B------:R-:W-:Y:S01]  /*1b50*/  UMOV UR13, 0xc0000010 ;  /* 0xc0000010000d7882 */ /* 0x000fe20000000000 */
[----:B------:R-:W-:Y:S01]  /*1b60*/  UMOV UR15, 0xc0000010 ;  /* 0xc0000010000f7882 */ /* 0x000fe20000000000 */
[----:B------:R-:W-:Y:S01]  /*1b70*/  ULOP3.LUT UR7, UR7, 0x10000, URZ, 0xfc, !UPT ;  /* 0x0001000007077892 */ /* 0x000fe2000f8efc3f */
[----:B------:R-:W-:-:S02]  /*1b80*/  CS2R R90, SRZ ;  /* 0x00000000005a7805 */ /* 0x000fc4000001ff00 */
[----:B------:R-:W-:Y:S02]  /*1b90*/  CS2R R92, SRZ ;  /* 0x00000000005c7805 */ /* 0x000fe4000001ff00 */
[----:B------:R-:W-:Y:S01]  /*1ba0*/  CS2R R94, SRZ ;  /* 0x00000000005e7805 */ /* 0x000fe2000001ff00 */
[----:B------:R-:W-:Y:S01]  /*1bb0*/  ULEA UR14, UR5, UR7, 0x7 ;  /* 0x00000007050e7291 */ /* 0x000fe2000f8e383f */
[----:B------:R-:W-:Y:S01]  /*1bc0*/  CS2R R98, SRZ ;  /* 0x0000000000627805 */ /* 0x000fe2000001ff00 */
[----:B------:R-:W-:Y:S01]  /*1bd0*/  UIADD3 UR7, UR12, 0x100, URZ ;  /* 0x000001000c077890 */ /* 0x000fe2000fffe03f */
[----:B------:R-:W-:Y:S02]  /*1be0*/  CS2R R96, SRZ ;  /* 0x0000000000607805 */ /* 0x000fe4000001ff00 */
[----:B------:R-:W-:Y:S02]  /*1bf0*/  CS2R R100, SRZ ;  /* 0x0000000000647805 */ /* 0x000fe4000001ff00 */
[----:B------:R-:W-:-:S02]  /*1c00*/  CS2R R102, SRZ ;  /* 0x0000000000667805 */ /* 0x000fc4000001ff00 */
[----:B------:R-:W-:Y:S02]  /*1c10*/  CS2R R104, SRZ ;  /* 0x0000000000687805 */ /* 0x000fe4000001ff00 */
[----:B------:R-:W-:Y:S02]  /*1c20*/  CS2R R106, SRZ ;  /* 0x00000000006a7805 */ /* 0x000fe4000001ff00 */
[----:B------:R-:W-:Y:S01]  /*1c30*/  CS2R R110, SRZ ;  /* 0x00000000006e7805 */ /* 0x000fe2000001ff00 */
[----:B------:R-:W-:Y:S01]  /*1c40*/  QGMMA.64x64x32.F32.E4M3.E4M3 R56, gdesc[UR12], RZ, !UPT ;  /* 0x00e000000c3879f3 */ /* 0x000fe2000c7008ff */
[----:B------:R-:W-:Y:S01]  /*1c50*/  UMOV UR12, UR7 ;  /* 0x00000007000c7c82 */ /* 0x000fe20008000000 */
[----:B------:R-:W-:Y:S01]  /*1c60*/  ULDC UR7, c[0x0][0x50c] ;  /* 0x0001430000077ab9 */ /* 0x000fe20000000800 */
[----:B------:R-:W-:Y:S01]  /*1c70*/  UMOV UR13, 0xc0000010 ;  /* 0xc0000010000d7882 */ /* 0x000fe20000000000 */
[----:B------:R-:W-:Y:S01]  /*1c80*/  UISETP.NE.AND UP0, UPT, UR7, 0x1, UPT ;  /* 0x000000010700788c */ /* 0x000fe2000bf05270 */
[----:B------:R-:W-:Y:S01]  /*1c90*/  QGMMA.64x64x32.F32.E4M3.E4M3 R24, gdesc[UR12], RZ, !UPT, gsb0 ;  /* 0x00e000000c1879f3 */ /* 0x000fe2000c0008ff */
[----:B------:R-:W-:-:S02]  /*1ca0*/  CS2R R108, SRZ ;  /* 0x00000000006c7805 */ /* 0x000fc4000001ff00 */
[----:B------:R-:W-:Y:S01]  /*1cb0*/  CS2R R112, SRZ ;  /* 0x0000000000707805 */ /* 0x000fe2000001ff00 */
[----:B------:R-:W-:Y:S01]  /*1cc0*/  USEL UR7, URZ, 0x1, UP0 ;  /* 0x000000013f077887 */ /* 0x000fe20008000000 */
[----:B------:R-:W-:Y:S02]  /*1cd0*/  CS2R R114, SRZ ;  /* 0x0000000000727805 */ /* 0x000fe4000001ff00 */
[----:B------:R-:W-:Y:S02]  /*1ce0*/  CS2R R116, SRZ ;  /* 0x0000000000747805 */ /* 0x000fe4000001ff00 */
[----:B------:R-:W-:Y:S02]  /*1cf0*/  CS2R R118, SRZ ;  /* 0x0000000000767805 */ /* 0x000fe4000001ff00 */
[----:B------:R-:W-:Y:S02]  /*1d00*/  CS2R R120, SRZ ;  /* 0x0000000000787805 */ /* 0x000fe4000001ff00 */
[----:B------:R-:W-:-:S02]  /*1d10*/  CS2R R122, SRZ ;  /* 0x00000000007a7805 */ /* 0x000fc4000001ff00 */
[----:B------:R-:W-:Y:S02]  /*1d20*/  ISETP.NE.AND P0, PT, RZ, UR7, PT ;  /* 0x00000007ff007c0c */ /* 0x000fe4000bf05270 */
        /* <DEDUP_REMOVED lines=9> */
[----:B------:R-:W-:Y:S01]  /*1dc0*/  CS2R R142, SRZ ;  /* 0x00000000008e7805 */ /* 0x000fe2000001ff00 */
[----:B------:R-:W-:Y:S02]  /*1dd0*/  IMAD.MOV.U32 R145, RZ, RZ, RZ ;  /* 0x000000ffff917224 */ /* 0x000fe400078e00ff */
[----:B------:R-:W-:Y:S01]  /*1de0*/  IMAD.MOV.U32 R147, RZ, RZ, RZ ;  /* 0x000000ffff937224 */ /* 0x000fe200078e00ff */
[----:B------:R-:W-:Y:S06]  /*1df0*/  @!P0 BRA `(.L_x_23) ;  /* 0x0000000400088947 */ /* 0x000fec0003800000 */
[----:B------:R-:W-:Y:S02]  /*1e00*/  WARPGROUP.DEPBAR.LE gsb0, 0x0 ;  /* 0x00008000000079c5 */ /* 0x000fe40000010000 */
[----:B------:R-:W-:-:S01]  /*1e10*/  FADD R147, RZ, R56 ;  /* 0x00000038ff937221 */ /* 0x000fc20000000000 */
[----:B------:R-:W-:Y:S01]  /*1e20*/  FADD R142, RZ, R57 ;  /* 0x00000039ff8e7221 */ /* 0x000fe20000000000 */
        /* <DEDUP_REMOVED lines=62> */
[----:B------:R-:W-:-:S06]  /*2210*/  UMOV UR6, URZ ;  /* 0x0000003f00067c82 */ /* 0x000fcc0008000000 */
.L_x_23:
[----:B------:R-:W-:-:S04]  /*2220*/  UIADD3 UR18, UR5, 0x1, URZ ;  /* 0x0000000105127890 */ /* 0x000fc8000fffe03f */
[----:B------:R-:W-:-:S04]  /*2230*/  UISETP.NE.AND UP0, UPT, UR18, 0x16, UPT ;  /* 0x000000161200788c */ /* 0x000fc8000bf05270 */
[----:B------:R-:W-:Y:S02]  /*2240*/  USEL UR8, URZ, 0x1, UP0 ;  /* 0x000000013f087887 */ /* 0x000fe40008000000 */
[----:B------:R-:W-:Y:S02]  /*2250*/  USEL UR18, UR18, URZ, UP0 ;  /* 0x0000003f12127287 */ /* 0x000fe40008000000 */
[----:B------:R-:W-:-:S06]  /*2260*/  ULOP3.LUT UR8, UR4, UR8, URZ, 0x3c, !UPT ;  /* 0x0000000804087292 */ /* 0x000fcc000f8e3c3f */
[----:B------:R-:W-:Y:S01]  /*2270*/  IMAD.U32 R16, RZ, RZ, UR8 ;  /* 0x00000008ff107e24 */ /* 0x000fe2000f8e00ff */
[----:B------:R-:W-:-:S06]  /*2280*/  UMOV UR8, 0x1 ;  /* 0x0000000100087882 */ /* 0x000fcc0000000000 */
.L_x_18:
[----:B------:R-:W-:-:S04]  /*2290*/  UISETP.LT.AND UP0, UPT, UR9, 0x1, UPT ;  /* 0x000000010900788c */ /* 0x000fc8000bf01270 */
[----:B------:R-:W-:-:S04]  /*22a0*/  USEL UR12, UR9, 0x1, UP0 ;  /* 0x00000001090c7887 */ /* 0x000fc80008000000 */
[----:B------:R-:W-:-:S04]  /*22b0*/  UIADD3 UR12, UR9, -UR12, URZ ;  /* 0x8000000c090c7290 */ /* 0x000fc8000fffe03f */
[----:B------:R-:W-:-:S06]  /*22c0*/  UISETP.GE.AND UP0, UPT, UR12, 0x1, UPT ;  /* 0x000000010c00788c */ /* 0x000fcc000bf06270 */
[----:B------:R-:W-:-:S13]  /*22d0*/  PLOP3.LUT P0, PT, PT, PT, UP0, 0x80, 0x0 ;  /* 0x000000000000781c */ /* 0x000fda0003f0f008 */
[----:B------:R-:W-:Y:S05]  /*22e0*/  @!P0 BRA `(.L_x_24) ;  /* 0x0000000800048947 */ /* 0x000fea0003800000 */
[----:B01----:R-:W-:Y:S01]  /*22f0*/  IMAD.U32 R12, RZ, RZ, UR12 ;  /* 0x0000000cff0c7e24 */ /* 0x003fe2000f8e00ff */
[----:B------:R-:W-:Y:S01]  /*2300*/  ULDC UR19, c[0x0][0x50c] ;  /* 0x0001430000137ab9 */ /* 0x000fe20000000800 */
[----:B------:R-:W-:-:S07]  /*2310*/  IMAD.U32 R13, RZ, RZ, UR5 ;  /* 0x00000005ff0d7e24 */ /* 0x000fce000f8e00ff */
.L_x_32:
[----:B------:R-:W-:-:S13]  /*2320*/  ISETP.NE.AND P1, PT, R144, 0x3, PT ;  /* 0x000000039000780c */ /* 0x000fda0003f25270 */
[----:B------:R-:W-:Y:S05]  /*2330*/  @!P1 BRA `(.L_x_25) ;  /* 0x0000000000049947 */ /* 0x000fea0003800000 */
[----:B------:R-:W-:Y:S01]  /*2340*/  BPT.TRAP 0x1 ;  /* 0x000000040000795c */ /* 0x000fe20000300000 */
.L_x_25:
[----:B------:R-:W0:Y:S01]  /*2350*/  S2UR UR12, SR_CgaCtaId ;  /* 0x00000000000c79c3 */ /* 0x000e220000008800 */
[----:B------:R-:W-:Y:S01]  /*2360*/  UMOV UR10, 0x400 ;  /* 0x00000400000a7882 */ /* 0x000fe20000000000 */
[----:B------:R-:W-:Y:S01]  /*2370*/  SHF.L.U32 R14, R16, 0x1f, RZ ;  /* 0x0000001f100e7819 */ /* 0x000fe200000006ff */
[----:B0-----:R-:W-:-:S04]  /*2380*/  ULEA UR10, UR12, UR10, 0x18 ;  /* 0x0000000a0c0a7291 */ /* 0x001fc8000f8ec03f */
[----:B------:R-:W-:-:S09]  /*2390*/  ULEA UR12, UR18, UR10, 0x3 ;  /* 0x0000000a120c7291 */ /* 0x000fd2000f8e183f */
[----:B------:R0:W1:Y:S01]  /*23a0*/  SYNCS.PHASECHK.TRANS64.TRYWAIT P0, [UR12], R14 ;  /* 0x0000000eff0075a7 */ /* 0x000062000800014c */
[----:B------:R-:W-:Y:S05]  /*23b0*/  @!P1 BRA `(.L_x_26) ;  /* 0x0000000000049947 */ /* 0x000fea0003800000 */
[----:B------:R-:W-:Y:S01]  /*23c0*/  BPT.TRAP 0x1 ;  /* 0x000000040000795c */ /* 0x000fe20000300000 */
.L_x_26:
[----:B-1----:R-:W-:Y:S05]  /*23d0*/  @P0 BRA `(.L_x_27) ;  /* 0x0000000000080947 */ /* 0x002fea0003800000 */
[----:B------:R-:W1:Y:S02]  /*23e0*/  SYNCS.PHASECHK.TRANS64.TRYWAIT P0, [UR12], R14 ;  /* 0x0000000eff0075a7 */ /* 0x000e64000800014c */
[----:B-1----:R-:W-:Y:S05]  /*23f0*/  @!P0 BRA `(.L_x_28) ;  /* 0x0000007c00948947 */ /* 0x002fea0003800000 */
.L_x_27:
[----:B------:R-:W-:Y:S01]  /*2400*/  UIADD3 UR12, UR10, 0x2c280, URZ ;  /* 0x0002c2800a0c7890 */ /* 0x000fe2000fffe03f */
[----:B------:R-:W-:Y:S01]  /*2410*/  WARPGROUP.ARRIVE ;  /* 0x00000000000079c5 */ /* 0x000fe20000000000 */
[----:B------:R-:W-:Y:S02]  /*2420*/  UISETP.NE.AND UP0, UPT, UR7, URZ, UPT ;  /* 0x0000003f0700728c */ /* 0x000fe4000bf05270 */
[----:B------:R-:W-:Y:S02]  /*2430*/  USHF.R.U32.HI UR12, URZ, 0x4, UR12 ;  /* 0x000000043f0c7899 */ /* 0x000fe4000801160c */
[----:B------:R-:W-:Y:S02]  /*2440*/  USEL UR8, UR8, URZ, !UP0 ;  /* 0x0000003f08087287 */ /* 0x000fe4000c000000 */
[----:B------:R-:W-:Y:S02]  /*2450*/  ULOP3.LUT UR7, UR12, 0x3fff, URZ, 0xc0, !UPT ;  /* 0x00003fff0c077892 */ /* 0x000fe4000f8ec03f */
[----:B------:R-:W-:-:S02]  /*2460*/  ULOP3.LUT UR12, UR11, 0x10000, URZ, 0xfc, !UPT ;  /* 0x000100000b0c7892 */ /* 0x000fc4000f8efc3f */
[----:B------:R-:W-:Y:S02]  /*2470*/  ULOP3.LUT UR7, UR7, 0x10000, URZ, 0xfc, !UPT ;  /* 0x0001000007077892 */ /* 0x000fe4000f8efc3f */
[----:B------:R-:W-:Y:S02]  /*2480*/  UISETP.NE.U32.AND UP0, UPT, UR8, URZ, UPT ;  /* 0x0000003f0800728c */ /* 0x000fe4000bf05070 */
[----:B------:R-:W-:Y:S02]  /*2490*/  ULEA UR12, UR18, UR12, 0x9 ;  /* 0x0000000c120c7291 */ /* 0x000fe4000f8e483f */
[----:B------:R-:W-:Y:S02]  /*24a0*/  ULEA UR14, UR18, UR7, 0x7 ;  /* 0x00000007120e7291 */ /* 0x000fe4000f8e383f */
[----:B------:R-:W-:Y:S01]  /*24b0*/  UIADD3 UR7, UR12, 0x100, URZ ;  /* 0x000001000c077890 */ /* 0x000fe2000fffe03f */
[----:B------:R-:W-:Y:S01]  /*24c0*/  UMOV UR13, 0xc0000010 ;  /* 0xc0000010000d7882 */ /* 0x000fe20000000000 */
[----:B------:R-:W-:Y:S01]  /*24d0*/  UMOV UR15, 0xc0000010 ;  /* 0xc0000010000f7882 */ /* 0x000fe20000000000 */
[----:B------:R-:W-:-:S04]  /*24e0*/  UIADD3 UR6, UR6, 0x1, URZ ;  /* 0x0000000106067890 */ /* 0x000fc8000fffe03f */
[----:B------:R-:W-:Y:S01]  /*24f0*/  QGMMA.64x64x32.F32.E4M3.E4M3 R56, gdesc[UR12], R56, UP0 ;  /* 0x00e000000c3879f3 */ /* 0x000fe2000bf00838 */
[----:B------:R-:W-:Y:S01]  /*2500*/  UMOV UR12, UR7 ;  /* 0x00000007000c7c82 */ /* 0x000fe20008000000 */
[----:B------:R-:W-:Y:S02]  /*2510*/  UMOV UR13, 0xc0000010 ;  /* 0xc0000010000d7882 */ /* 0x000fe40000000000 */
[----:B------:R-:W-:Y:S01]  /*2520*/  QGMMA.64x64x32.F32.E4M3.E4M3 R24, gdesc[UR12], R24, UP0, gsb0 ;  /* 0x00e000000c1879f3 */ /* 0x000fe2000b800818 */
[----:B------:R-:W-:-:S04]  /*2530*/  UISETP.NE.AND UP0, UPT, UR6, UR19, UPT ;  /* 0x000000130600728c */ /* 0x000fc8000bf05270 */
[----:B------:R-:W-:-:S06]  /*2540*/  USEL UR7, URZ, 0x1, UP0 ;  /* 0x000000013f077887 */ /* 0x000fcc0008000000 */
[----:B------:R-:W-:Y:S01]  /*2550*/  ISETP.NE.AND P0, PT, RZ, UR7, PT ;  /* 0x00000007ff007c0c */ /* 0x000fe2000bf05270 */
[----:B------:R-:W-:-:S12]  /*2560*/  WARPGROUP.DEPBAR.LE gsb0, 0x1 ;  /* 0x00008000000079c5 */ /* 0x000fd80000010100 */
[----:B------:R-:W-:Y:S05]  /*2570*/  @!P0 BRA `(.L_x_29) ;  /* 0x0000000400088947 */ /* 0x000fea0003800000 */
[----:B------:R-:W-:Y:S02]  /*2580*/  WARPGROUP.DEPBAR.LE gsb0, 0x0 ;  /* 0x00008000000079c5 */ /* 0x000fe40000010000 */
[----:B------:R-:W-:-:S01]  /*2590*/  FADD R147, R56, R147 ;  /* 0x0000009338937221 */ /* 0x000fc20000000000 */
[----:B------:R-:W-:Y:S01]  /*25a0*/  FADD R142, R57, R142 ;  /* 0x0000008e398e7221 */ /* 0x000fe20000000000 */
        /* <DEDUP_REMOVED lines=62> */
[----:B------:R-:W-:-:S06]  /*2990*/  UMOV UR6, URZ ;  /* 0x0000003f00067c82 */ /* 0x000fcc0008000000 */
.L_x_29:
[----:B------:R-:W-:Y:S05]  /*29a0*/  @!P1 BRA `(.L_x_30) ;  /* 0x0000000000049947 */ /* 0x000fea0003800000 */
[----:B------:R-:W-:Y:S01]  /*29b0*/  BPT.TRAP 0x1 ;  /* 0x000000040000795c */ /* 0x000fe20000300000 */
.L_x_30:
[----:B------:R-:W-:-:S13]  /*29c0*/  ISETP.NE.AND P0, PT, R5, RZ, PT ;  /* 0x000000ff0500720c */ /* 0x000fda0003f05270 */
[----:B01----:R-:W-:-:S05]  /*29d0*/  @P0 LEA R14, R13, UR10, 0x3 ;  /* 0x0000000a0d0e0c11 */ /* 0x003fca000f8e18ff */
[----:B------:R-:W-:-:S05]  /*29e0*/  @P0 VIADD R15, R14, 0xb0 ;  /* 0x000000b00e0f0836 */ /* 0x000fca0000000000 */
[----:B------:R-:W-:-:S04]  /*29f0*/  @P0 PRMT R15, R6, 0x654, R15 ;  /* 0x00000654060f0816 */ /* 0x000fc8000000000f */
[----:B------:R0:W-:Y:S01]  /*2a00*/  @P0 SYNCS.ARRIVE.TRANS64.RED.A1T0 RZ, [R15+URZ], RZ ;  /* 0x000000ff0fff09a7 */ /* 0x0001e2000810043f */
[----:B------:R-:W-:-:S13]  /*2a10*/  ISETP.GT.U32.AND P0, PT, R4, 0x1, PT ;  /* 0x000000010400780c */ /* 0x000fda0003f04070 */
[----:B0-----:R-:W-:Y:S05]  /*2a20*/  @P0 BRA `(.L_x_31) ;  /* 0x0000000000040947 */ /* 0x001fea0003800000 */
[----:B------:R-:W-:Y:S01]  /*2a30*/  BPT.TRAP 0x1 ;  /* 0x000000040000795c */ /* 0x000fe20000300000 */
.L_x_31:
[----:B------:R-:W-:Y:S01]  /*2a40*/  UIADD3 UR18, UR18, 0x1, URZ ;  /* 0x0000000112127890 */ /* 0x000fe2000fffe03f */
[C---:B------:R-:W-:Y:S01]  /*2a50*/  ISETP.GT.AND P1, PT, R12.reuse, 0x1, PT ;  /* 0x000000010c00780c */ /* 0x040fe20003f24270 */
[----:B------:R-:W-:Y:S02]  /*2a60*/  VIADD R13, R13, 0x1 ;  /* 0x000000010d0d7836 */ /* 0x000fe40000000000 */
[----:B------:R-:W-:Y:S01]  /*2a70*/  UISETP.NE.AND UP0, UPT, UR18, 0x16, UPT ;  /* 0x000000161200788c */ /* 0x000fe2000bf05270 */
[----:B------:R-:W-:Y:S02]  /*2a80*/  VIADD R12, R12, 0xffffffff ;  /* 0xffffffff0c0c7836 */ /* 0x000fe40000000000 */
[C---:B------:R-:W-:Y:S01]  /*2a90*/  ISETP.NE.AND P0, PT, R13.reuse, 0x16, PT ;  /* 0x000000160d00780c */ /* 0x040fe20003f05270 */
[----:B------:R-:W-:Y:S02]  /*2aa0*/  USEL UR8, URZ, 0x1, UP0 ;  /* 0x000000013f087887 */ /* 0x000fe40008000000 */
[----:B------:R-:W-:Y:S01]  /*2ab0*/  USEL UR18, UR18, URZ, UP0 ;  /* 0x0000003f12127287 */ /* 0x000fe20008000000 */
[----:B------:R-:W-:-:S03]  /*2ac0*/  SEL R13, R13, RZ, P0 ;  /* 0x000000ff0d0d7207 */ /* 0x000fc60000000000 */
[----:B------:R-:W-:Y:S01]  /*2ad0*/  LOP3.LUT R16, R16, UR8, RZ, 0x3c, !PT ;  /* 0x0000000810107c12 */ /* 0x000fe2000f8e3cff */
[----:B------:R-:W-:Y:S01]  /*2ae0*/  UMOV UR8, 0x1 ;  /* 0x0000000100087882 */ /* 0x000fe20000000000 */
[----:B------:R-:W-:Y:S06]  /*2af0*/  @P1 BRA `(.L_x_32) ;  /* 0xfffffff800081947 */ /* 0x000fec000383ffff */
.L_x_24:
[----:B------:R-:W-:Y:S01]  /*2b00*/  UISETP.NE.AND UP0, UPT, UR6, URZ, UPT ;  /* 0x0000003f0600728c */ /* 0x000fe2000bf05270 */
[----:B01----:R-:W0:Y:S03]  /*2b10*/  LDC R12, c[0x0][0x28c] ;  /* 0x0000a300ff0c7b82 */ /* 0x003e260000000800 */
[----:B------:R-:W-:-:S06]  /*2b20*/  USEL UR6, URZ, 0x1, !UP0 ;  /* 0x000000013f067887 */ /* 0x000fcc000c000000 */
[----:B------:R-:W-:Y:S02]  /*2b30*/  ISETP.NE.AND P0, PT, RZ, UR6, PT ;  /* 0x00000006ff007c0c */ /* 0x000fe4000bf05270 */
[----:B0-----:R-:W-:-:S11]  /*2b40*/  ISETP.GE.AND P1, PT, R12, 0x1, PT ;  /* 0x000000010c00780c */ /* 0x001fd60003f26270 */
[----:B------:R-:W-:Y:S05]  /*2b50*/  @!P0 BRA `(.L_x_33) ;  /* 0x0000000400048947 */ /* 0x000fea0003800000 */
[----:B------:R-:W-:Y:S02]  /*2b60*/  WARPGROUP.DEPBAR.LE gsb0, 0x0 ;  /* 0x00008000000079c5 */ /* 0x000fe40000010000 */
[----:B------:R-:W-:Y:S01]  /*2b70*/  FADD R147, R56, R147 ;  /* 0x0000009338937221 */ /* 0x000fe20000000000 */
        /* <DEDUP_REMOVED lines=62> */
[----:B------:R-:W-:-:S07]  /*2f60*/  FADD R20, R20, R55 ;  /* 0x0000003714147221 */ /* 0x000fce0000000000 */
.L_x_33:
[----:B------:R-:W-:Y:S02]  /*2f70*/  WARPGROUP.DEPBAR.LE gsb0, 0x0 ;  /* 0x00008000000079c5 */ /* 0x000fe40000010000 */
[----:B------:R-:W-:Y:S05]  /*2f80*/  @!P1 BRA `(.L_x_34) ;  /* 0x0000000000549947 */ /* 0x000fea0003800000 */
[----:B------:R-:W-:-:S13]  /*2f90*/  ISETP.NE.AND P0, PT, R144, 0x3, PT ;  /* 0x000000039000780c */ /* 0x000fda0003f05270 */
[----:B------:R-:W-:Y:S05]  /*2fa0*/  @!P0 BRA `(.L_x_35) ;  /* 0x0000000000048947 */ /* 0x000fea0003800000 */
[----:B------:R-:W-:Y:S01]  /*2fb0*/  BPT.TRAP 0x1 ;  /* 0x000000040000795c */ /* 0x000fe20000300000 */
.L_x_35:
[----:B------:R-:W-:Y:S01]  /*2fc0*/  ISETP.NE.AND P0, PT, R5, RZ, PT ;  /* 0x000000ff0500720c */ /* 0x000fe20003f05270 */
[----:B------:R-:W-:Y:S01]  /*2fd0*/  BSSY B0, `(.L_x_36) ;  /* 0x000000e000007945 */ /* 0x000fe20003800000 */
[----:B------:R-:W-:-:S11]  /*2fe0*/  ISETP.GT.U32.AND P1, PT, R4, 0x1, PT ;  /* 0x000000010400780c */ /* 0x000fd60003f24070 */
[----:B------:R-:W-:Y:S05]  /*2ff0*/  @!P0 BRA `(.L_x_37) ;  /* 0x00000000002c8947 */ /* 0x000fea0003800000 */
[----:B------:R-:W-:-:S04]  /*3000*/  UISETP.LT.AND UP0, UPT, UR9, 0x1, UPT ;  /* 0x000000010900788c */ /* 0x000fc8000bf01270 */
[----:B------:R-:W-:-:S04]  /*3010*/  USEL UR8, UR9, 0x1, UP0 ;  /* 0x0000000109087887 */ /* 0x000fc80008000000 */
[----:B------:R-:W-:-:S04]  /*3020*/  UIADD3 UR8, UR5, UR9, -UR8 ;  /* 0x0000000905087290 */ /* 0x000fc8000fffe808 */
[----:B------:R-:W-:-:S04]  /*3030*/  UIMAD.WIDE.U32 UR6, UR8, -0x45d1745d, URZ ;  /* 0xba2e8ba3080678a5 */ /* 0x000fc8000f8e003f */
[----:B------:R-:W-:-:S04]  /*3040*/  USHF.R.U32.HI UR6, URZ, 0x4, UR7 ;  /* 0x000000043f067899 */ /* 0x000fc80008011607 */
[----:B------:R-:W-:-:S04]  /*3050*/  UIMAD UR8, UR6, -0x16, UR8 ;  /* 0xffffffea060878a4 */ /* 0x000fc8000f8e0208 */
[----:B------:R-:W-:-:S04]  /*3060*/  ULEA UR8, UR8, UR10, 0x3 ;  /* 0x0000000a08087291 */ /* 0x000fc8000f8e183f */
[----:B------:R-:W-:-:S06]  /*3070*/  UIADD3 UR8, UR8, 0xb0, URZ ;  /* 0x000000b008087890 */ /* 0x000fcc000fffe03f */
[----:B------:R-:W-:-:S05]  /*3080*/  IMAD.U32 R13, RZ, RZ, UR8 ;  /* 0x00000008ff0d7e24 */ /* 0x000fca000f8e00ff */
[----:B------:R-:W-:-:S04]  /*3090*/  PRMT R12, R6, 0x654, R13 ;  /* 0x00000654060c7816 */ /* 0x000fc8000000000d */
[----:B------:R0:W-:Y:S03]  /*30a0*/  SYNCS.ARRIVE.TRANS64.RED.A1T0 RZ, [R12+URZ], RZ ;  /* 0x000000ff0cff79a7 */ /* 0x0001e6000810043f */
.L_x_37:
[----:B------:R-:W-:Y:S05]  /*30b0*/  BSYNC B0 ;  /* 0x0000000000007941 */ /* 0x000fea0003800000 */
.L_x_36:
[----:B------:R-:W-:Y:S05]  /*30c0*/  @P1 BRA `(.L_x_34) ;  /* 0x0000000000041947 */ /* 0x000fea0003800000 */
[----:B------:R-:W-:Y:S01]  /*30d0*/  BPT.TRAP 0x1 ;  /* 0x000000040000795c */ /* 0x000fe20000300000 */
.L_x_34:
[----:B------:R-:W1:Y:S01]  /*30e0*/  LDC R16, c[0x0][0x288] ;  /* 0x0000a200ff107b82 */ /* 0x000e620000000800 */
[----:B------:R-:W-:Y:S01]  /*30f0*/  IMAD.SHL.U32 R33, R11, 0x40, RZ ;  /* 0x000000400b217824 */ /* 0x000fe200078e00ff */
[--C-:B0-----:R-:W-:Y:S01]  /*3100*/  SHF.R.U32.HI R12, RZ, 0x2, R0.reuse ;  /* 0x00000002ff0c7819 */ /* 0x101fe20000011600 */
[----:B------:R-:W-:Y:S01]  /*3110*/  UIADD3 UR5, UR9, UR5, URZ ;  /* 0x0000000509057290 */ /* 0x000fe2000fffe03f */
[----:B------:R-:W-:Y:S01]  /*3120*/  LOP3.LUT R14, R0, 0x60, RZ, 0xc0, !PT ;  /* 0x00000060000e7812 */ /* 0x000fe200078ec0ff */
[----:B------:R-:W-:Y:S01]  /*3130*/  IMAD.SHL.U32 R34, R10, 0x100, RZ ;  /* 0x000001000a227824 */ /* 0x000fe200078e00ff */
[----:B------:R-:W-:Y:S01]  /*3140*/  SHF.R.U32.HI R15, RZ, 0x7, R0 ;  /* 0x00000007ff0f7819 */ /* 0x000fe20000011600 */
[----:B------:R-:W-:Y:S01]  /*3150*/  UISETP.GT.U32.AND UP0, UPT, UR5, 0x15, UPT ;  /* 0x000000150500788c */ /* 0x000fe2000bf04070 */
[----:B------:R-:W-:Y:S01]  /*3160*/  LOP3.LUT R13, R12, 0x7, RZ, 0xc0, !PT ;  /* 0x000000070c0d7812 */ /* 0x000fe200078ec0ff */
[C---:B------:R-:W-:Y:S01]  /*3170*/  IMAD.SHL.U32 R26, R0.reuse, 0x2, RZ ;  /* 0x00000002001a7824 */ /* 0x040fe200078e00ff */
[----:B------:R-:W-:Y:S01]  /*3180*/  SHF.R.U32.HI R14, RZ, 0x1, R14 ;  /* 0x00000001ff0e7819 */ /* 0x000fe2000001160e */
[----:B------:R-:W-:Y:S01]  /*3190*/  ULDC UR12, c[0x0][0x284] ;  /* 0x0000a100000c7ab9 */ /* 0x000fe20000000800 */
[----:B------:R-:W-:Y:S01]  /*31a0*/  LOP3.LUT R12, R15, 0x1, RZ, 0xc0, !PT ;  /* 0x000000010f0c7812 */ /* 0x000fe200078ec0ff */
[----:B------:R-:W-:Y:S01]  /*31b0*/  UISETP.LT.U32.AND UP0, UPT, UR9, 0x16, UP0 ;  /* 0x000000160900788c */ /* 0x000fe20008701070 */
[----:B------:R-:W-:Y:S01]  /*31c0*/  IADD3 R17, RZ, -R14, -R13 ;  /* 0x8000000eff117210 */ /* 0x000fe20007ffe80d */
[----:B------:R-:W-:Y:S01]  /*31d0*/  UISETP.GE.U32.AND UP1, UPT, UR9, 0x16, UPT ;  /* 0x000000160900788c */ /* 0x000fe2000bf26070 */
[----:B------:R-:W-:Y:S01]  /*31e0*/  LOP3.LUT R15, R0, 0x3, RZ, 0xc0, !PT ;  /* 0x00000003000f7812 */ /* 0x000fe200078ec0ff */
[C---:B------:R-:W-:Y:S01]  /*31f0*/  IMAD.SHL.U32 R24, R12.reuse, 0x40, RZ ;  /* 0x000000400c187824 */ /* 0x040fe200078e00ff */
[----:B------:R-:W-:Y:S01]  /*3200*/  SHF.R.S32.HI R29, RZ, 0x1f, R7 ;  /* 0x0000001fff1d7819 */ /* 0x000fe20000011407 */
[----:B------:R-:W-:Y:S01]  /*3210*/  UIMAD.WIDE.U32 UR6, UR5, -0x45d1745d, URZ ;  /* 0xba2e8ba3050678a5 */ /* 0x000fe2000f8e003f */
[C---:B------:R-:W-:Y:S01]  /*3220*/  LOP3.LUT R26, R33.reuse, 0x6, R26, 0xf8, !PT ;  /* 0x00000006211a7812 */ /* 0x040fe200078ef81a */
[----:B------:R-:W-:Y:S01]  /*3230*/  USEL UR8, URZ, 0x1, !UP0 ;  /* 0x000000013f087887 */ /* 0x000fe2000c000000 */
[----:B------:R-:W-:Y:S01]  /*3240*/  IMAD R17, R12, -0x40, R17 ;  /* 0xffffffc00c117824 */ /* 0x000fe200078e0211 */
[----:B------:R-:W-:Y:S01]  /*3250*/  ULDC.64 UR10, c[0x0][0x5d0] ;  /* 0x00017400000a7ab9 */ /* 0x000fe20000000a00 */
[----:B-1----:R-:W-:Y:S01]  /*3260*/  ISETP.GE.AND P0, PT, R33, R16, PT ;  /* 0x000000102100720c */ /* 0x002fe20003f06270 */
[----:B------:R-:W-:Y:S01]  /*3270*/  IMAD R12, R15, -0x2, R16 ;  /* 0xfffffffe0f0c7824 */ /* 0x000fe200078e0210 */
[----:B------:R-:W-:Y:S01]  /*3280*/  SHF.R.S32.HI R27, RZ, 0x1f, R26 ;  /* 0x0000001fff1b7819 */ /* 0x000fe2000001141a */
[----:B------:R-:W-:Y:S01]  /*3290*/  IMAD R16, R29, UR10, RZ ;  /* 0x0000000a1d107c24 */ /* 0x000fe2000f8e02ff */
[----:B------:R-:W-:Y:S01]  /*32a0*/  ISETP.GE.OR P0, PT, R34, UR12, P0 ;  /* 0x0000000c22007c0c */ /* 0x000fe20008706670 */
[----:B------:R-:W-:Y:S01]  /*32b0*/  USHF.R.U32.HI UR6, URZ, 0x4, UR7 ;  /* 0x000000043f067899 */ /* 0x000fe20008011607 */
[----:B------:R-:W-:Y:S01]  /*32c0*/  LOP3.LUT R35, R24, 0x40, R13, 0xe2, !PT ;  /* 0x0000004018237812 */ /* 0x000fe200078ee20d */
[----:B------:R-:W-:Y:S01]  /*32d0*/  ULOP3.LUT UR4, UR4, UR8, URZ, 0x3c, !UPT ;  /* 0x0000000804047292 */ /* 0x000fe2000f8e3c3f */
[----:B------:R-:W-:Y:S01]  /*32e0*/  IMAD.WIDE R24, R10, 0x100, RZ ;  /* 0x000001000a187825 */ /* 0x000fe200078e02ff */
[----:B------:R-:W-:Y:S01]  /*32f0*/  UIMAD UR5, UR6, -0x16, UR5 ;  /* 0xffffffea060578a4 */ /* 0x000fe2000f8e0205 */
[----:B------:R-:W-:Y:S01]  /*3300*/  IADD3 R34, -R34, UR12, R17 ;  /* 0x0000000c22227c10 */ /* 0x000fe2000fffe111 */
[----:B------:R-:W-:Y:S01]  /*3310*/  @UP1 ULOP3.LUT UR4, UR4, 0x1, UR6, 0x78, !UPT ;  /* 0x0000000104041892 */ /* 0x000fe2000f8e7806 */
[C---:B------:R-:W-:Y:S01]  /*3320*/  IMAD R13, R7.reuse, UR11, R16 ;  /* 0x0000000b070d7c24 */ /* 0x040fe2000f8e0210 */
[----:B------:R-:W-:Y:S01]  /*3330*/  LOP3.LUT R35, R24, R35, R14, 0xfe, !PT ;  /* 0x0000002318237212 */ /* 0x000fe200078efe0e */
[----:B------:R-:W-:-:S04]  /*3340*/  IMAD.WIDE.U32 R10, R7, UR10, R26 ;  /* 0x0000000a070a7c25 */ /* 0x000fc8000f8e001a */
[----:B------:R-:W-:Y:S02]  /*3350*/  IMAD.IADD R11, R11, 0x1, R13 ;  /* 0x000000010b0b7824 */ /* 0x000fe400078e020d */
[----:B------:R-:W-:Y:S02]  /*3360*/  IMAD.IADD R33, R12, 0x1, -R33 ;  /* 0x000000010c217824 */ /* 0x000fe400078e0a21 */
[----:B------:R-:W-:Y:S01]  /*3370*/  IMAD.MOV.U32 R32, RZ, RZ, -0x1 ;  /* 0xffffffffff207424 */ /* 0x000fe200078e00ff */
[----:B------:R-:W-:Y:S06]  /*3380*/  @P0 BRA `(.L_x_38) ;  /* 0x0000004800040947 */ /* 0x000fec0003800000 */
[----:B------:R-:W0:Y:S01]  /*3390*/  LDC.64 R30, c[0x0][0x5c8] ;  /* 0x00017200ff1e7b82 */ /* 0x000e220000000a00 */
[----:B------:R-:W-:Y:S01]  /*33a0*/  ULDC.64 UR6, c[0x0][0x5c0] ;  /* 0x0001700000067ab9 */ /* 0x000fe20000000a00 */
[----:B------:R-:W-:Y:S01]  /*33b0*/  BSSY B0, `(.L_x_38) ;  /* 0x000047e000007945 */ /* 0x000fe20003800000 */
[-C--:B0-----:R-:W-:Y:S02]  /*33c0*/  IMAD R12, R25, R30.reuse, RZ ;  /* 0x0000001e190c7224 */ /* 0x081fe400078e02ff */
[----:B------:R-:W-:-:S04]  /*33d0*/  IMAD.WIDE.U32 R10, R35, R30, R10 ;  /* 0x0000001e230a7225 */ /* 0x000fc800078e000a */
[----:B------:R-:W-:Y:S01]  /*33e0*/  IMAD R15, R35, R31, R12 ;  /* 0x0000001f230f7224 */ /* 0x000fe200078e020c */
[----:B------:R-:W-:Y:S01]  /*33f0*/  IADD3 R16, P4, R10, UR6, RZ ;  /* 0x000000060a107c10 */ /* 0x000fe2000ff9e0ff */
[C---:B------:R-:W-:Y:S01]  /*3400*/  IMAD.SHL.U32 R13, R30.reuse, 0x80, RZ ;  /* 0x000000801e0d7824 */ /* 0x040fe200078e00ff */
[C---:B------:R-:W-:Y:S01]  /*3410*/  LEA R28, P2, R30.reuse, R10, 0x3 ;  /* 0x0000000a1e1c7211 */ /* 0x040fe200078418ff */
[----:B------:R-:W-:Y:S01]  /*3420*/  IMAD.IADD R36, R11, 0x1, R15 ;  /* 0x000000010b247824 */ /* 0x000fe200078e020f */
[----:B------:R-:W-:Y:S02]  /*3430*/  SHF.L.U64.HI R11, R30, 0x7, R31 ;  /* 0x000000071e0b7819 */ /* 0x000fe4000001021f */
[----:B------:R-:W-:Y:S02]  /*3440*/  IADD3 R12, P1, P0, R10, UR6, R13 ;  /* 0x000000060a0c7c10 */ /* 0x000fe4000f83e00d */
[----:B------:R-:W-:Y:S02]  /*3450*/  IADD3.X R17, R36, UR7, RZ, P4, !PT ;  /* 0x0000000724117c10 */ /* 0x000fe4000a7fe4ff */
[----:B---3-5:R-:W-:-:S02]  /*3460*/  FSETP.NEU.AND P4, PT, R9, RZ, PT ;  /* 0x000000ff0900720b */ /* 0x028fc40003f8d000 */
[----:B------:R-:W-:Y:S02]  /*3470*/  LEA.HI.X R30, R30, R36, R31, 0x3, P2 ;  /* 0x000000241e1e7211 */ /* 0x000fe400010f1c1f */
[C---:B------:R-:W-:Y:S02]  /*3480*/  IADD3 R14, P2, R28.reuse, UR6, RZ ;  /* 0x000000061c0e7c10 */ /* 0x040fe4000ff5e0ff */
[----:B------:R-:W-:Y:S02]  /*3490*/  IADD3 R10, P5, P6, R28, UR6, R13 ;  /* 0x000000061c0a7c10 */ /* 0x000fe4000febe00d */
[--C-:B------:R-:W-:Y:S02]  /*34a0*/  IADD3.X R13, R36, UR7, R11.reuse, P1, P0 ;  /* 0x00000007240d7c10 */ /* 0x100fe40008fe040b */
[C---:B------:R-:W-:Y:S02]  /*34b0*/  IADD3.X R15, R30.reuse, UR7, RZ, P2, !PT ;  /* 0x000000071e0f7c10 */ /* 0x040fe400097fe4ff */
[----:B------:R-:W-:Y:S01]  /*34c0*/  IADD3.X R11, R30, UR7, R11, P5, P6 ;  /* 0x000000071e0b7c10 */ /* 0x000fe2000afec40b */
[----:B------:R-:W-:Y:S06]  /*34d0*/  @!P4 BRA `(.L_x_39) ;  /* 0x00000034009cc947 */ /* 0x000fec0003800000 */
[----:B------:R-:W-:Y:S01]  /*34e0*/  ULDC.64 UR6, c[0x0][0x5b8] ;  /* 0x00016e0000067ab9 */ /* 0x000fe20000000a00 */
[----:B------:R-:W-:Y:S01]  /*34f0*/  ISETP.GE.AND P0, PT, R34, 0x1, PT ;  /* 0x000000012200780c */ /* 0x000fe20003f06270 */
[----:B------:R-:W-:Y:S01]  /*3500*/  IMAD R28, R29, UR6, RZ ;  /* 0x000000061d1c7c24 */ /* 0x000fe2000f8e02ff */
[----:B------:R-:W-:Y:S01]  /*3510*/  ULDC.64 UR10, c[0x0][0x5a8] ;  /* 0x00016a00000a7ab9 */ /* 0x000fe20000000a00 */
[----:B------:R-:W-:Y:S01]  /*3520*/  IMAD.WIDE.U32 R26, R7, UR6, R26 ;  /* 0x00000006071a7c25 */ /* 0x000fe2000f8e001a */
[----:B------:R-:W-:Y:S01]  /*3530*/  ISETP.LT.OR P4, PT, R33, 0x1, !P0 ;  /* 0x000000012100780c */ /* 0x000fe20004781670 */
[----:B------:R-:W-:Y:S02]  /*3540*/  BSSY B1, `(.L_x_40) ;  /* 0x000000c000017945 */ /* 0x000fe40003800000 */
[----:B------:R-:W-:Y:S01]  /*3550*/  IMAD R7, R7, UR7, R28 ;  /* 0x0000000707077c24 */ /* 0x000fe2000f8e021c */
[----:B------:R-:W-:Y:S02]  /*3560*/  ULDC.64 UR6, c[0x0][0x5b0] ;  /* 0x00016c0000067ab9 */ /* 0x000fe40000000a00 */
[----:B------:R-:W-:-:S02]  /*3570*/  IMAD R30, R25, UR6, RZ ;  /* 0x00000006191e7c24 */ /* 0x000fc4000f8e02ff */
[----:B------:R-:W-:Y:S02]  /*3580*/  IMAD.IADD R27, R27, 0x1, R7 ;  /* 0x000000011b1b7824 */ /* 0x000fe400078e0207 */
[C---:B------:R-:W-:Y:S02]  /*3590*/  IMAD R7, R35.reuse, UR7, R30 ;  /* 0x0000000723077c24 */ /* 0x040fe4000f8e021e */
[----:B------:R-:W-:-:S03]  /*35a0*/  IMAD.WIDE.U32 R28, R35, UR6, R26 ;  /* 0x00000006231c7c25 */ /* 0x000fc6000f8e001a */
[----:B------:R-:W-:-:S04]  /*35b0*/  IADD3 R28, P1, R28, UR10, RZ ;  /* 0x0000000a1c1c7c10 */ /* 0x000fc8000ff3e0ff */
[--C-:B------:R-:W-:Y:S02]  /*35c0*/  IADD3.X R29, R29, UR11, R7.reuse, P1, !PT ;  /* 0x0000000b1d1d7c10 */ /* 0x100fe40008ffe407 */
[----:B------:R-:W-:Y:S01]  /*35d0*/  PRMT R7, RZ, 0x7610, R7 ;  /* 0x00007610ff077816 */ /* 0x000fe20000000007 */
[----:B------:R-:W-:Y:S06]  /*35e0*/  @P4 BRA `(.L_x_41) ;  /* 0x0000000000044947 */ /* 0x000fec0003800000 */
[----:B------:R0:W5:Y:S02]  /*35f0*/  LDG.E.U8 R7, desc[UR16][R28.64] ;  /* 0x000000101c077981 */ /* 0x000164000c1e1100 */
.L_x_41:
[----:B------:R-:W-:Y:S05]  /*3600*/  BSYNC B1 ;  /* 0x0000000000017941 */ /* 0x000fea0003800000 */
.L_x_40:
[----:B-----5:R-:W-:Y:S01]  /*3610*/  LOP3.LUT R7, R7, 0xff, RZ, 0xc0, !PT ;  /* 0x000000ff07077812 */ /* 0x020fe200078ec0ff */
[----:B------:R-:W-:Y:S01]  /*3620*/  BSSY B1, `(.L_x_42) ;  /* 0x000000b000017945 */ /* 0x000fe20003800000 */
[----:B------:R-:W-:Y:S02]  /*3630*/  ISETP.LT.OR P2, PT, R33, 0x2, !P0 ;  /* 0x000000022100780c */ /* 0x000fe40004741670 */
[----:B------:R-:W-:-:S05]  /*3640*/  F2FP.F16.E4M3.UNPACK_B R7, R7 ;  /* 0x00000007ff07723e */ /* 0x000fca00020006ff */
[----:B------:R-:W-:Y:S01]  /*3650*/  HADD2.F32 R30, -RZ, R7.H0_H0 ;  /* 0x20000007ff1e7230 */ /* 0x000fe20000004100 */
[----:B------:R-:W-:-:S04]  /*3660*/  PRMT R7, RZ, 0x7610, R7 ;  /* 0x00007610ff077816 */ /* 0x000fc80000000007 */
[----:B------:R-:W-:-:S04]  /*3670*/  FMUL R30, R30, R9 ;  /* 0x000000091e1e7220 */ /* 0x000fc80000400000 */
[----:B--2---:R-:W-:-:S05]  /*3680*/  FFMA R30, R147, R8, R30 ;  /* 0x00000008931e7223 */ /* 0x004fca000000001e */
[----:B------:R-:W-:-:S05]  /*3690*/  F2FP.SATFINITE.E4M3.F32.PACK_AB_MERGE_C R31, RZ, R30, RZ ;  /* 0x0000001eff1f723e */ /* 0x000fca00048070ff */
[----:B------:R1:W-:Y:S01]  /*36a0*/  @!P4 STG.E.U8 desc[UR16][R16.64], R31 ;  /* 0x0000001f1000c986 */ /* 0x0003e2000c101110 */
[----:B------:R-:W-:Y:S05]  /*36b0*/  @P2 BRA `(.L_x_43) ;  /* 0x0000000000042947 */ /* 0x000fea0003800000 */
[----:B------:R2:W5:Y:S02]  /*36c0*/  LDG.E.U8 R7, desc[UR16][R28.64+0x1] ;  /* 0x000001101c077981 */ /* 0x000564000c1e1100 */
.L_x_43:
[----:B------:R-:W-:Y:S05]  /*36d0*/  BSYNC B1 ;  /* 0x0000000000017941 */ /* 0x000fea0003800000 */
.L_x_42:
[----:B-----5:R-:W-:Y:S01]  /*36e0*/  LOP3.LUT R7, R7, 0xff, RZ, 0xc0, !PT ;  /* 0x000000ff07077812 */ /* 0x020fe200078ec0ff */
[----:B------:R-:W-:Y:S01]  /*36f0*/  BSSY B1, `(.L_x_44) ;  /* 0x0000013000017945 */ /* 0x000fe20003800000 */
[----:B------:R-:W-:Y:S02]  /*3700*/  IADD3 R37, P1, R35, 0x8, RZ ;  /* 0x0000000823257810 */ /* 0x000fe40007f3e0ff */
[----:B------:R-:W-:-:S03]  /*3710*/  F2FP.F16.E4M3.UNPACK_B R7, R7 ;  /* 0x00000007ff07723e */ /* 0x000fc600020006ff */
[----:B-1----:R-:W-:Y:S01]  /*3720*/  IMAD.X R31, RZ, RZ, R25, P1 ;  /* 0x000000ffff1f7224 */ /* 0x002fe200008e0619 */
[----:B------:R-:W-:Y:S01]  /*3730*/  ISETP.GE.AND P1, PT, R34, 0x9, PT ;  /* 0x000000092200780c */ /* 0x000fe20003f26270 */
[----:B------:R-:W-:Y:S02]  /*3740*/  HADD2.F32 R30, -RZ, R7.H0_H0 ;  /* 0x20000007ff1e7230 */ /* 0x000fe40000004100 */
[----:B------:R-:W-:Y:S01]  /*3750*/  IMAD R36, R31, UR6, RZ ;  /* 0x000000061f247c24 */ /* 0x000fe2000f8e02ff */
[----:B------:R-:W-:Y:S02]  /*3760*/  ISETP.LT.OR P5, PT, R33, 0x1, !P1 ;  /* 0x000000012100780c */ /* 0x000fe40004fa1670 */
[----:B------:R-:W-:Y:S01]  /*3770*/  FMUL R7, R30, R9 ;  /* 0x000000091e077220 */ /* 0x000fe20000400000 */
[----:B------:R-:W-:-:S04]  /*3780*/  IMAD.WIDE.U32 R30, R37, UR6, R26 ;  /* 0x00000006251e7c25 */ /* 0x000fc8000f8e001a */
[----:B------:R-:W-:Y:S01]  /*3790*/  FFMA R7, R142, R8, R7 ;  /* 0x000000088e077223 */ /* 0x000fe20000000007 */
[----:B------:R-:W-:Y:S01]  /*37a0*/  IMAD R37, R37, UR7, R36 ;  /* 0x0000000725257c24 */ /* 0x000fe2000f8e0224 */
[----:B------:R-:W-:-:S03]  /*37b0*/  IADD3 R30, P4, R30, UR10, RZ ;  /* 0x0000000a1e1e7c10 */ /* 0x000fc6000ff9e0ff */
[----:B------:R-:W-:Y:S02]  /*37c0*/  F2FP.SATFINITE.E4M3.F32.PACK_AB_MERGE_C R39, RZ, R7, RZ ;  /* 0x00000007ff27723e */ /* 0x000fe400048070ff */
[----:B------:R-:W-:Y:S02]  /*37d0*/  IADD3.X R31, R31, UR11, R37, P4, !PT ;  /* 0x0000000b1f1f7c10 */ /* 0x000fe4000a7fe425 */
[----:B------:R-:W-:Y:S01]  /*37e0*/  PRMT R7, RZ, 0x7610, R7 ;  /* 0x00007610ff077816 */ /* 0x000fe20000000007 */
[----:B------:R1:W-:Y:S01]  /*37f0*/  @!P2 STG.E.U8 desc[UR16][R16.64+0x1], R39 ;  /* 0x000001271000a986 */ /* 0x0003e2000c101110 */
[----:B------:R-:W-:Y:S05]  /*3800*/  @P5 BRA `(.L_x_45) ;  /* 0x0000000000045947 */ /* 0x000fea0003800000 */
[----:B------:R3:W5:Y:S02]  /*3810*/  LDG.E.U8 R7, desc[UR16][R30.64] ;  /* 0x000000101e077981 */ /* 0x000764000c1e1100 */
.L_x_45:
[----:B------:R-:W-:Y:S05]  /*3820*/  BSYNC B1 ;  /* 0x0000000000017941 */ /* 0x000fea0003800000 */
.L_x_44:
[----:B-----5:R-:W-:Y:S01]  /*3830*/  LOP3.LUT R7, R7, 0xff, RZ, 0xc0, !PT ;  /* 0x000000ff07077812 */ /* 0x020fe200078ec0ff */
[----:B------:R-:W-:Y:S01]  /*3840*/  BSSY B1, `(.L_x_46) ;  /* 0x000000b000017945 */ /* 0x000fe20003800000 */
[----:B------:R-:W-:Y:S02]  /*3850*/  ISETP.LT.OR P2, PT, R33, 0x2, !P1 ;  /* 0x000000022100780c */ /* 0x000fe40004f41670 */
[----:B------:R-:W-:-:S05]  /*3860*/  F2FP.F16.E4M3.UNPACK_B R7, R7 ;  /* 0x00000007ff07723e */ /* 0x000fca00020006ff */
[----:B------:R-:W-:Y:S01]  /*3870*/  HADD2.F32 R36, -RZ, R7.H0_H0 ;  /* 0x20000007ff247230 */ /* 0x000fe20000004100 */
[----:B------:R-:W-:-:S04]  /*3880*/  PRMT R7, RZ, 0x7610, R7 ;  /* 0x00007610ff077816 */ /* 0x000fc80000000007 */
[----:B------:R-:W-:-:S04]  /*3890*/  FMUL R36, R36, R9 ;  /* 0x0000000924247220 */ /* 0x000fc80000400000 */
[----:B------:R-:W-:-:S05]  /*38a0*/  FFMA R36, R145, R8, R36 ;  /* 0x0000000891247223 */ /* 0x000fca0000000024 */
[----:B------:R-:W-:-:S05]  /*38b0*/  F2FP.SATFINITE.E4M3.F32.PACK_AB_MERGE_C R37, RZ, R36, RZ ;  /* 0x00000024ff25723e */ /* 0x000fca00048070ff */
[----:B------:R4:W-:Y:S01]  /*38c0*/  @!P5 STG.E.U8 desc[UR16][R14.64], R37 ;  /* 0x000000250e00d986 */ /* 0x0009e2000c101110 */
[----:B------:R-:W-:Y:S05]  /*38d0*/  @P2 BRA `(.L_x_47) ;  /* 0x0000000000042947 */ /* 0x000fea0003800000 */
[----:B------:R0:W5:Y:S02]  /*38e0*/  LDG.E.U8 R7, desc[UR16][R30.64+0x1] ;  /* 0x000001101e077981 */ /* 0x000164000c1e1100 */
.L_x_47:
[----:B------:R-:W-:Y:S05]  /*38f0*/  BSYNC B1 ;  /* 0x0000000000017941 */ /* 0x000fea0003800000 */
.L_x_46:
[----:B-----5:R-:W-:Y:S01]  /*3900*/  LOP3.LUT R7, R7, 0xff, RZ, 0xc0, !PT ;  /* 0x000000ff07077812 */ /* 0x020fe200078ec0ff */
[----:B------:R-:W-:Y:S01]  /*3910*/  BSSY B1, `(.L_x_48) ;  /* 0x000000b000017945 */ /* 0x000fe20003800000 */
[----:B------:R-:W-:Y:S02]  /*3920*/  ISETP.LT.OR P4, PT, R33, 0x9, !P0 ;  /* 0x000000092100780c */ /* 0x000fe40004781670 */
[----:B------:R-:W-:-:S05]  /*3930*/  F2FP.F16.E4M3.UNPACK_B R7, R7 ;  /* 0x00000007ff07723e */ /* 0x000fca00020006ff */
[----:B------:R-:W-:-:S05]  /*3940*/  HADD2.F32 R36, -RZ, R7.H0_H0 ;  /* 0x20000007ff247230 */ /* 0x000fca0000004100 */
[----:B------:R-:W-:-:S04]  /*3950*/  FMUL R7, R36, R9 ;  /* 0x0000000924077220 */ /* 0x000fc80000400000 */
[----:B------:R-:W-:-:S05]  /*3960*/  FFMA R7, R140, R8, R7 ;  /* 0x000000088c077223 */ /* 0x000fca0000000007 */
[----:B----4-:R-:W-:Y:S02]  /*3970*/  F2FP.SATFINITE.E4M3.F32.PACK_AB_MERGE_C R37, RZ, R7, RZ ;  /* 0x00000007ff25723e */ /* 0x010fe400048070ff */
[----:B------:R-:W-:-:S03]  /*3980*/  PRMT R7, RZ, 0x7610, R7 ;  /* 0x00007610ff077816 */ /* 0x000fc60000000007 */
[----:B------:R4:W-:Y:S01]  /*3990*/  @!P2 STG.E.U8 desc[UR16][R14.64+0x1], R37 ;  /* 0x000001250e00a986 */ /* 0x0009e2000c101110 */
[----:B------:R-:W-:Y:S05]  /*39a0*/  @P4 BRA `(.L_x_49) ;  /* 0x0000000000044947 */ /* 0x000fea0003800000 */
[----:B------:R0:W5:Y:S02]  /*39b0*/  LDG.E.U8 R7, desc[UR16][R28.64+0x8] ;  /* 0x000008101c077981 */ /* 0x000164000c1e1100 */
.L_x_49:
[----:B------:R-:W-:Y:S05]  /*39c0*/  BSYNC B1 ;  /* 0x0000000000017941 */ /* 0x000fea0003800000 */
.L_x_48:
        /* <DEDUP_REMOVED lines=8> */
[----:B----4-:R-:W-:-:S05]  /*3a50*/  F2FP.SATFINITE.E4M3.F32.PACK_AB_MERGE_C R37, RZ, R36, RZ ;  /* 0x00000024ff25723e */ /* 0x010fca00048070ff */
[----:B------:R4:W-:Y:S01]  /*3a60*/  @!P4 STG.E.U8 desc[UR16][R16.64+0x8], R37 ;  /* 0x000008251000c986 */ /* 0x0009e2000c101110 */
[----:B------:R-:W-:Y:S05]  /*3a70*/  @P2 BRA `(.L_x_51) ;  /* 0x0000000000042947 */ /* 0x000fea0003800000 */
[----:B------:R0:W5:Y:S02]  /*3a80*/  LDG.E.U8 R7, desc[UR16][R28.64+0x9] ;  /* 0x000009101c077981 */ /* 0x000164000c1e1100 */
.L_x_51:
[----:B------:R-:W-:Y:S05]  /*3a90*/  BSYNC B1 ;  /* 0x0000000000017941 */ /* 0x000fea0003800000 */
.L_x_50:
        /* <DEDUP_REMOVED lines=12> */
.L_x_53:
[----:B------:R-:W-:Y:S05]  /*3b60*/  BSYNC B1 ;  /* 0x0000000000017941 */ /* 0x000fea0003800000 */
.L_x_52:
        /* <DEDUP_REMOVED lines=12> */
.L_x_55:
[----:B------:R-:W-:Y:S05]  /*3c30*/  BSYNC B1 ;  /* 0x0000000000017941 */ /* 0x000fea0003800000 */
.L_x_54:
        /* <DEDUP_REMOVED lines=12> */
.L_x_57:
[----:B------:R-:W-:Y:S05]  /*3d00*/  BSYNC B1 ;  /* 0x0000000000017941 */ /* 0x000fea0003800000 */
.L_x_56:
        /* <DEDUP_REMOVED lines=12> */
.L_x_59:
[----:B------:R-:W-:Y:S05]  /*3dd0*/  BSYNC B1 ;  /* 0x0000000000017941 */ /* 0x000fea0003800000 */
.L_x_58:
        /* <DEDUP_REMOVED lines=12> */
.L_x_61:
[----:B------:R-:W-:Y:S05]  /*3ea0*/  BSYNC B1 ;  /* 0x0000000000017941 */ /* 0x000fea0003800000 */
.L_x_60:
        /* <DEDUP_REMOVED lines=12> */
.L_x_63:
[----:B------:R-:W-:Y:S05]  /*3f70*/  BSYNC B1 ;  /* 0x0000000000017941 */ /* 0x000fea0003800000 */
.L_x_62:
        /* <DEDUP_REMOVED lines=12> */
.L_x_65:
[----:B------:R-:W-:Y:S05]  /*4040*/  BSYNC B1 ;  /* 0x0000000000017941 */ /* 0x000fea0003800000 */
.L_x_64:
        /* <DEDUP_REMOVED lines=12> */
.L_x_67:
[----:B------:R-:W-:Y:S05]  /*4110*/  BSYNC B1 ;  /* 0x0000000000017941 */ /* 0x000fea0003800000 */
.L_x_66:
        /* <DEDUP_REMOVED lines=12> */
.L_x_69:
[----:B------:R-:W-:Y:S05]  /*41e0*/  BSYNC B1 ;  /* 0x0000000000017941 */ /* 0x000fea0003800000 */
.L_x_68:
        /* <DEDUP_REMOVED lines=12> */
.L_x_71:
[----:B------:R-:W-:Y:S05]  /*42b0*/  BSYNC B1 ;  /* 0x0000000000017941 */ /* 0x000fea0003800000 */
.L_x_70:
        /* <DEDUP_REMOVED lines=12> */
.L_x_73:
[----:B------:R-:W-:Y:S05]  /*4380*/  BSYNC B1 ;  /* 0x0000000000017941 */ /* 0x000fea0003800000 */
.L_x_72:
        /* <DEDUP_REMOVED lines=12> */
.L_x_75:
[----:B------:R-:W-:Y:S05]  /*4450*/  BSYNC B1 ;  /* 0x0000000000017941 */ /* 0x000fea0003800000 */
.L_x_74:
        /* <DEDUP_REMOVED lines=12> */
.L_x_77:
[----:B------:R-:W-:Y:S05]  /*4520*/  BSYNC B1 ;  /* 0x0000000000017941 */ /* 0x000fea0003800000 */
.L_x_76:
        /* <DEDUP_REMOVED lines=12> */
.L_x_79:
[----:B------:R-:W-:Y:S05]  /*45f0*/  BSYNC B1 ;  /* 0x0000000000017941 */ /* 0x000fea0003800000 */
.L_x_78:
        /* <DEDUP_REMOVED lines=12> */
.L_x_81:
[----:B------:R-:W-:Y:S05]  /*46c0*/  BSYNC B1 ;  /* 0x0000000000017941 */ /* 0x000fea0003800000 */
.L_x_80:
        /* <DEDUP_REMOVED lines=12> */
.L_x_83:
[----:B------:R-:W-:Y:S05]  /*4790*/  BSYNC B1 ;  /* 0x0000000000017941 */ /* 0x000fea0003800000 */
.L_x_82:
        /* <DEDUP_REMOVED lines=12> */
.L_x_85:
[----:B------:R-:W-:Y:S05]  /*4860*/  BSYNC B1 ;  /* 0x0000000000017941 */ /* 0x000fea0003800000 */
.L_x_84:
        /* <DEDUP_REMOVED lines=12> */
.L_x_87:
[----:B------:R-:W-:Y:S05]  /*4930*/  BSYNC B1 ;  /* 0x0000000000017941 */ /* 0x000fea0003800000 */
.L_x_86:
        /* <DEDUP_REMOVED lines=12> */
.L_x_89:
[----:B------:R-:W-:Y:S05]  /*4a00*/  BSYNC B1 ;  /* 0x0000000000017941 */ /* 0x000fea0003800000 */
.L_x_88:
        /* <DEDUP_REMOVED lines=12> */
.L_x_91:
[----:B------:R-:W-:Y:S05]  /*4ad0*/  BSYNC B1 ;  /* 0x0000000000017941 */ /* 0x000fea0003800000 */
.L_x_90:
        /* <DEDUP_REMOVED lines=12> */
.L_x_93:
[----:B------:R-:W-:Y:S05]  /*4ba0*/  BSYNC B1 ;  /* 0x0000000000017941 */ /* 0x000fea0003800000 */
.L_x_92:
        /* <DEDUP_REMOVED lines=12> */
.L_x_95:
[----:B------:R-:W-:Y:S05]  /*4c70*/  BSYNC B1 ;  /* 0x0000000000017941 */ /* 0x000fea0003800000 */
.L_x_94:
        /* <DEDUP_REMOVED lines=12> */
.L_x_97:
[----:B------:R-:W-:Y:S05]  /*4d40*/  BSYNC B1 ;  /* 0x0000000000017941 */ /* 0x000fea0003800000 */
.L_x_96:
        /* <DEDUP_REMOVED lines=12> */
.L_x_99:
[----:B------:R-:W-:Y:S05]  /*4e10*/  BSYNC B1 ;  /* 0x0000000000017941 */ /* 0x000fea0003800000 */
.L_x_98:
[----:B-----5:R-:W-:Y:S01]  /*4e20*/  LOP3.LUT R7, R7, 0xff, RZ, 0xc0, !PT ;  /* 0x000000ff07077812 */ /* 0x020fe200078ec0ff */
[----:B------:R-:W-:Y:S01]  /*4e30*/  BSSY B1, `(.L_x_100) ;  /* 0x000000b000017945 */ /* 0x000fe20003800000 */
[----:B------:R-:W-:Y:S02]  /*4e40*/  ISETP.LT.OR P2, PT, R33, 0x39, !P1 ;  /* 0x000000392100780c */ /* 0x000fe40004f41670 */
[----:B------:R-:W-:-:S05]  /*4e50*/  F2FP.F16.E4M3.UNPACK_B R7, R7 ;  /* 0x00000007ff07723e */ /* 0x000fca00020006ff */
[----:B0-2---:R-:W-:-:S05]  /*4e60*/  HADD2.F32 R28, -RZ, R7.H0_H0 ;  /* 0x20000007ff1c7230 */ /* 0x005fca0000004100 */
[----:B------:R-:W-:-:S04]  /*4e70*/  FMUL R7, R28, R9 ;  /* 0x000000091c077220 */ /* 0x000fc80000400000 */
[----:B------:R-:W-:-:S05]  /*4e80*/  FFMA R7, R114, R8, R7 ;  /* 0x0000000872077223 */ /* 0x000fca0000000007 */
[----:B------:R-:W-:Y:S02]  /*4e90*/  F2FP.SATFINITE.E4M3.F32.PACK_AB_MERGE_C R29, RZ, R7, RZ ;  /* 0x00000007ff1d723e */ /* 0x000fe400048070ff */
[----:B------:R-:W-:-:S03]  /*4ea0*/  PRMT R7, RZ, 0x7610, R7 ;  /* 0x00007610ff077816 */ /* 0x000fc60000000007 */
[----:B------:R0:W-:Y:S01]  /*4eb0*/  @!P0 STG.E.U8 desc[UR16][R16.64+0x39], R29 ;  /* 0x0000391d10008986 */ /* 0x0001e2000c101110 */
[----:B------:R-:W-:Y:S05]  /*4ec0*/  @P2 BRA `(.L_x_101) ;  /* 0x0000000000042947 */ /* 0x000fea0003800000 */
[----:B------:R2:W5:Y:S02]  /*4ed0*/  LDG.E.U8 R7, desc[UR16][R30.64+0x38] ;  /* 0x000038101e077981 */ /* 0x000564000c1e1100 */
.L_x_101:
[----:B------:R-:W-:Y:S05]  /*4ee0*/  BSYNC B1 ;  /* 0x0000000000017941 */ /* 0x000fea0003800000 */
.L_x_100:
[----:B-----5:R-:W-:Y:S01]  /*4ef0*/  LOP3.LUT R7, R7, 0xff, RZ, 0xc0, !PT ;  /* 0x000000ff07077812 */ /* 0x020fe200078ec0ff */
[----:B------:R-:W-:Y:S01]  /*4f00*/  BSSY B1, `(.L_x_102) ;  /* 0x000000b000017945 */ /* 0x000fe20003800000 */
[----:B------:R-:W-:Y:S02]  /*4f10*/  ISETP.LT.OR P1, PT, R33, 0x3a, !P1 ;  /* 0x0000003a2100780c */ /* 0x000fe40004f21670 */
[----:B------:R-:W-:-:S05]  /*4f20*/  F2FP.F16.E4M3.UNPACK_B R7, R7 ;  /* 0x00000007ff07723e */ /* 0x000fca00020006ff */
[----:B01--4-:R-:W-:Y:S01]  /*4f30*/  HADD2.F32 R16, -RZ, R7.H0_H0 ;  /* 0x20000007ff107230 */ /* 0x013fe20000004100 */
[----:B------:R-:W-:-:S04]  /*4f40*/  PRMT R7, RZ, 0x7610, R7 ;  /* 0x00007610ff077816 */ /* 0x000fc80000000007 */
[----:B------:R-:W-:-:S04]  /*4f50*/  FMUL R16, R16, R9 ;  /* 0x0000000910107220 */ /* 0x000fc80000400000 */
[----:B------:R-:W-:-:S05]  /*4f60*/  FFMA R16, R117, R8, R16 ;  /* 0x0000000875107223 */ /* 0x000fca0000000010 */
[----:B------:R-:W-:-:S05]  /*4f70*/  F2FP.SATFINITE.E4M3.F32.PACK_AB_MERGE_C R17, RZ, R16, RZ ;  /* 0x00000010ff11723e */ /* 0x000fca00048070ff */
[----:B------:R0:W-:Y:S01]  /*4f80*/  @!P2 STG.E.U8 desc[UR16][R14.64+0x38], R17 ;  /* 0x000038110e00a986 */ /* 0x0001e2000c101110 */
[----:B------:R-:W-:Y:S05]  /*4f90*/  @P1 BRA `(.L_x_103) ;  /* 0x0000000000041947 */ /* 0x000fea0003800000 */
[----:B------:R1:W5:Y:S02]  /*4fa0*/  LDG.E.U8 R7, desc[UR16][R30.64+0x39] ;  /* 0x000039101e077981 */ /* 0x000364000c1e1100 */
.L_x_103:
[----:B------:R-:W-:Y:S05]  /*4fb0*/  BSYNC B1 ;  /* 0x0000000000017941 */ /* 0x000fea0003800000 */
.L_x_102:
[----:B-----5:R-:W-:Y:S01]  /*4fc0*/  LOP3.LUT R7, R7, 0xff, RZ, 0xc0, !PT ;  /* 0x000000ff07077812 */ /* 0x020fe200078ec0ff */
[----:B------:R-:W-:Y:S01]  /*4fd0*/  BSSY B1, `(.L_x_104) ;  /* 0x0000013000017945 */ /* 0x000fe20003800000 */
[----:B------:R-:W-:Y:S02]  /*4fe0*/  IADD3 R29, P0, R35, 0x80, RZ ;  /* 0x00000080231d7810 */ /* 0x000fe40007f1e0ff */
[----:B------:R-:W-:-:S03]  /*4ff0*/  F2FP.F16.E4M3.UNPACK_B R7, R7 ;  /* 0x00000007ff07723e */ /* 0x000fc600020006ff */
[----:B0-----:R-:W-:Y:S01]  /*5000*/  IMAD.X R17, RZ, RZ, R25, P0 ;  /* 0x000000ffff117224 */ /* 0x001fe200000e0619 */
        /* <DEDUP_REMOVED lines=9> */
[----:B-123--:R-:W-:Y:S02]  /*50a0*/  F2FP.SATFINITE.E4M3.F32.PACK_AB_MERGE_C R31, RZ, R7, RZ ;  /* 0x00000007ff1f723e */ /* 0x00efe400048070ff */
[----:B------:R-:W-:Y:S02]  /*50b0*/  IADD3.X R17, R17, UR11, R29, P2, !PT ;  /* 0x0000000b11117c10 */ /* 0x000fe400097fe41d */
[----:B------:R-:W-:Y:S01]  /*50c0*/  PRMT R7, RZ, 0x7610, R7 ;  /* 0x00007610ff077816 */ /* 0x000fe20000000007 */
[----:B------:R0:W-:Y:S01]  /*50d0*/  @!P1 STG.E.U8 desc[UR16][R14.64+0x39], R31 ;  /* 0x0000391f0e009986 */ /* 0x0001e2000c101110 */
[----:B------:R-:W-:Y:S05]  /*50e0*/  @P4 BRA `(.L_x_105) ;  /* 0x0000000000044947 */ /* 0x000fea0003800000 */
[----:B------:R1:W5:Y:S02]  /*50f0*/  LDG.E.U8 R7, desc[UR16][R16.64] ;  /* 0x0000001010077981 */ /* 0x000364000c1e1100 */
.L_x_105:
[----:B------:R-:W-:Y:S05]  /*5100*/  BSYNC B1 ;  /* 0x0000000000017941 */ /* 0x000fea0003800000 */
.L_x_104:
[----:B-----5:R-:W-:Y:S01]  /*5110*/  LOP3.LUT R7, R7, 0xff, RZ, 0xc0, !PT ;  /* 0x000000ff07077812 */ /* 0x020fe200078ec0ff */
[----:B------:R-:W-:Y:S01]  /*5120*/  BSSY B1, `(.L_x_106) ;  /* 0x000000b000017945 */ /* 0x000fe20003800000 */
[----:B------:R-:W-:Y:S02]  /*5130*/  ISETP.LT.OR P2, PT, R33, 0x2, !P0 ;  /* 0x000000022100780c */ /* 0x000fe40004741670 */
[----:B------:R-:W-:-:S05]  /*5140*/  F2FP.F16.E4M3.UNPACK_B R7, R7 ;  /* 0x00000007ff07723e */ /* 0x000fca00020006ff */
[----:B0-----:R-:W-:Y:S01]  /*5150*/  HADD2.F32 R14, -RZ, R7.H0_H0 ;  /* 0x20000007ff0e7230 */ /* 0x001fe20000004100 */
[----:B------:R-:W-:-:S04]  /*5160*/  PRMT R7, RZ, 0x7610, R7 ;  /* 0x00007610ff077816 */ /* 0x000fc80000000007 */
[----:B------:R-:W-:-:S04]  /*5170*/  FMUL R14, R14, R9 ;  /* 0x000000090e0e7220 */ /* 0x000fc80000400000 */
[----:B------:R-:W-:-:S05]  /*5180*/  FFMA R14, R115, R8, R14 ;  /* 0x00000008730e7223 */ /* 0x000fca000000000e */
[----:B------:R-:W-:-:S05]  /*5190*/  F2FP.SATFINITE.E4M3.F32.PACK_AB_MERGE_C R15, RZ, R14, RZ ;  /* 0x0000000eff0f723e */ /* 0x000fca00048070ff */
[----:B------:R0:W-:Y:S01]  /*51a0*/  @!P4 STG.E.U8 desc[UR16][R12.64], R15 ;  /* 0x0000000f0c00c986 */ /* 0x0001e2000c101110 */
[----:B------:R-:W-:Y:S05]  /*51b0*/  @P2 BRA `(.L_x_107) ;  /* 0x0000000000042947 */ /* 0x000fea0003800000 */
[----:B------:R2:W5:Y:S02]  /*51c0*/  LDG.E.U8 R7, desc[UR16][R16.64+0x1] ;  /* 0x0000011010077981 */ /* 0x000564000c1e1100 */
.L_x_107:
[----:B------:R-:W-:Y:S05]  /*51d0*/  BSYNC B1 ;  /* 0x0000000000017941 */ /* 0x000fea0003800000 */
.L_x_106:
[----:B-----5:R-:W-:Y:S01]  /*51e0*/  LOP3.LUT R7, R7, 0xff, RZ, 0xc0, !PT ;  /* 0x000000ff07077812 */ /* 0x020fe200078ec0ff */
[----:B------:R-:W-:Y:S01]  /*51f0*/  BSSY B1, `(.L_x_108) ;  /* 0x0000013000017945 */ /* 0x000fe20003800000 */
[----:B------:R-:W-:Y:S02]  /*5200*/  IADD3 R35, P1, R35, 0x88, RZ ;  /* 0x0000008823237810 */ /* 0x000fe40007f3e0ff */
[----:B------:R-:W-:-:S03]  /*5210*/  F2FP.F16.E4M3.UNPACK_B R7, R7 ;  /* 0x00000007ff07723e */ /* 0x000fc600020006ff */
[----:B------:R-:W-:Y:S01]  /*5220*/  IMAD.X R24, RZ, RZ, R25, P1 ;  /* 0x000000ffff187224 */ /* 0x000fe200008e0619 */
[----:B------:R-:W-:Y:S01]  /*5230*/  ISETP.GE.AND P1, PT, R34, 0x89, PT ;  /* 0x000000892200780c */ /* 0x000fe20003f26270 */
[----:B------:R-:W-:Y:S02]  /*5240*/  HADD2.F32 R14, -RZ, R7.H0_H0 ;  /* 0x20000007ff0e7230 */ /* 0x000fe40000004100 */
[----:B------:R-:W-:Y:S01]  /*5250*/  IMAD R24, R24, UR6, RZ ;  /* 0x0000000618187c24 */ /* 0x000fe2000f8e02ff */
[----:B------:R-:W-:Y:S01]  /*5260*/  ISETP.LT.OR P5, PT, R33, 0x1, !P1 ;  /* 0x000000012100780c */ /* 0x000fe20004fa1670 */
[----:B------:R-:W-:-:S04]  /*5270*/  IMAD.WIDE.U32 R26, R35, UR6, R26 ;  /* 0x00000006231a7c25 */ /* 0x000fc8000f8e001a */
[----:B------:R-:W-:Y:S01]  /*5280*/  FMUL R7, R14, R9 ;  /* 0x000000090e077220 */ /* 0x000fe20000400000 */
[----:B------:R-:W-:-:S03]  /*5290*/  IMAD R35, R35, UR7, R24 ;  /* 0x0000000723237c24 */ /* 0x000fc6000f8e0218 */
[----:B------:R-:W-:Y:S01]  /*52a0*/  FFMA R7, R110, R8, R7 ;  /* 0x000000086e077223 */ /* 0x000fe20000000007 */
[----:B------:R-:W-:-:S04]  /*52b0*/  IADD3 R14, P4, R26, UR10, RZ ;  /* 0x0000000a1a0e7c10 */ /* 0x000fc8000ff9e0ff */
[----:B------:R-:W-:Y:S02]  /*52c0*/  F2FP.SATFINITE.E4M3.F32.PACK_AB_MERGE_C R25, RZ, R7, RZ ;  /* 0x00000007ff19723e */ /* 0x000fe400048070ff */
[----:B0-----:R-:W-:Y:S02]  /*52d0*/  IADD3.X R15, R27, UR11, R35, P4, !PT ;  /* 0x0000000b1b0f7c10 */ /* 0x001fe4000a7fe423 */
[----:B------:R-:W-:Y:S01]  /*52e0*/  PRMT R7, RZ, 0x7610, R7 ;  /* 0x00007610ff077816 */ /* 0x000fe20000000007 */
[----:B------:R0:W-:Y:S01]  /*52f0*/  @!P2 STG.E.U8 desc[UR16][R12.64+0x1], R25 ;  /* 0x000001190c00a986 */ /* 0x0001e2000c101110 */
[----:B------:R-:W-:Y:S05]  /*5300*/  @P5 BRA `(.L_x_109) ;  /* 0x0000000000045947 */ /* 0x000fea0003800000 */
[----:B------:R3:W5:Y:S02]  /*5310*/  LDG.E.U8 R7, desc[UR16][R14.64] ;  /* 0x000000100e077981 */ /* 0x000764000c1e1100 */
.L_x_109:
[----:B------:R-:W-:Y:S05]  /*5320*/  BSYNC B1 ;  /* 0x0000000000017941 */ /* 0x000fea0003800000 */
.L_x_108:
        /* <DEDUP_REMOVED lines=8> */
[----:B0-----:R-:W-:-:S05]  /*53b0*/  F2FP.SATFINITE.E4M3.F32.PACK_AB_MERGE_C R25, RZ, R24, RZ ;  /* 0x00000018ff19723e */ /* 0x001fca00048070ff */
[----:B------:R0:W-:Y:S01]  /*53c0*/  @!P5 STG.E.U8 desc[UR16][R10.64], R25 ;  /* 0x000000190a00d986 */ /* 0x0001e2000c101110 */
[----:B------:R-:W-:Y:S05]  /*53d0*/  @P2 BRA `(.L_x_111) ;  /* 0x0000000000042947 */ /* 0x000fea0003800000 */
[----:B------:R4:W5:Y:S02]  /*53e0*/  LDG.E.U8 R7, desc[UR16][R14.64+0x1] ;  /* 0x000001100e077981 */ /* 0x000964000c1e1100 */
.L_x_111:
[----:B------:R-:W-:Y:S05]  /*53f0*/  BSYNC B1 ;  /* 0x0000000000017941 */ /* 0x000fea0003800000 */
.L_x_110:
[----:B-----5:R-:W-:Y:S01]  /*5400*/  LOP3.LUT R7, R7, 0xff, RZ, 0xc0, !PT ;  /* 0x000000ff07077812 */ /* 0x020fe200078ec0ff */
[----:B------:R-:W-:Y:S01]  /*5410*/  BSSY B1, `(.L_x_112) ;  /* 0x000000b000017945 */ /* 0x000fe20003800000 */
[----:B------:R-:W-:Y:S02]  /*5420*/  ISETP.LT.OR P4, PT, R33, 0x9, !P0 ;  /* 0x000000092100780c */ /* 0x000fe40004781670 */
[----:B------:R-:W-:-:S05]  /*5430*/  F2FP.F16.E4M3.UNPACK_B R7, R7 ;  /* 0x00000007ff07723e */ /* 0x000fca00020006ff */
[----:B------:R-:W-:-:S05]  /*5440*/  HADD2.F32 R24, -RZ, R7.H0_H0 ;  /* 0x20000007ff187230 */ /* 0x000fca0000004100 */
[----:B------:R-:W-:-:S04]  /*5450*/  FMUL R7, R24, R9 ;  /* 0x0000000918077220 */ /* 0x000fc80000400000 */
[----:B------:R-:W-:-:S05]  /*5460*/  FFMA R7, R108, R8, R7 ;  /* 0x000000086c077223 */ /* 0x000fca0000000007 */
[----:B0-----:R-:W-:Y:S02]  /*5470*/  F2FP.SATFINITE.E4M3.F32.PACK_AB_MERGE_C R25, RZ, R7, RZ ;  /* 0x00000007ff19723e */ /* 0x001fe400048070ff */
[----:B------:R-:W-:-:S03]  /*5480*/  PRMT R7, RZ, 0x7610, R7 ;  /* 0x00007610ff077816 */ /* 0x000fc60000000007 */
[----:B------:R0:W-:Y:S01]  /*5490*/  @!P2 STG.E.U8 desc[UR16][R10.64+0x1], R25 ;  /* 0x000001190a00a986 */ /* 0x0001e2000c101110 */
[----:B------:R-:W-:Y:S05]  /*54a0*/  @P4 BRA `(.L_x_113) ;  /* 0x0000000000044947 */ /* 0x000fea0003800000 */
[----:B------:R0:W5:Y:S02]  /*54b0*/  LDG.E.U8 R7, desc[UR16][R16.64+0x8] ;  /* 0x0000081010077981 */ /* 0x000164000c1e1100 */
.L_x_113:
[----:B------:R-:W-:Y:S05]  /*54c0*/  BSYNC B1 ;  /* 0x0000000000017941 */ /* 0x000fea0003800000 */
.L_x_112:
        /* <DEDUP_REMOVED lines=12> */
.L_x_115:
[----:B------:R-:W-:Y:S05]  /*5590*/  BSYNC B1 ;  /* 0x0000000000017941 */ /* 0x000fea0003800000 */
.L_x_114:
        /* <DEDUP_REMOVED lines=12> */
.L_x_117:
[----:B------:R-:W-:Y:S05]  /*5660*/  BSYNC B1 ;  /* 0x0000000000017941 */ /* 0x000fea0003800000 */
.L_x_116:
        /* <DEDUP_REMOVED lines=12> */
.L_x_119:
[----:B------:R-:W-:Y:S05]  /*5730*/  BSYNC B1 ;  /* 0x0000000000017941 */ /* 0x000fea0003800000 */
.L_x_118:
        /* <DEDUP_REMOVED lines=12> */
.L_x_121:
[----:B------:R-:W-:Y:S05]  /*5800*/  BSYNC B1 ;  /* 0x0000000000017941 */ /* 0x000fea0003800000 */
.L_x_120:
        /* <DEDUP_REMOVED lines=12> */
.L_x_123:
[----:B------:R-:W-:Y:S05]  /*58d0*/  BSYNC B1 ;  /* 0x0000000000017941 */ /* 0x000fea0003800000 */
.L_x_122:
        /* <DEDUP_REMOVED lines=12> */
.L_x_125:
[----:B------:R-:W-:Y:S05]  /*59a0*/  BSYNC B1 ;  /* 0x0000000000017941 */ /* 0x000fea0003800000 */
.L_x_124:
        /* <DEDUP_REMOVED lines=12> */
.L_x_127:
[----:B------:R-:W-:Y:S05]  /*5a70*/  BSYNC B1 ;  /* 0x0000000000017941 */ /* 0x000fea0003800000 */
.L_x_126:
        /* <DEDUP_REMOVED lines=12> */
.L_x_129:
[----:B------:R-:W-:Y:S05]  /*5b40*/  BSYNC B1 ;  /* 0x0000000000017941 */ /* 0x000fea0003800000 */
.L_x_128:
        /* <DEDUP_REMOVED lines=12> */
.L_x_131:
[----:B------:R-:W-:Y:S05]  /*5c10*/  BSYNC B1 ;  /* 0x0000000000017941 */ /* 0x000fea0003800000 */
.L_x_130:
        /* <DEDUP_REMOVED lines=12> */
.L_x_133:
[----:B------:R-:W-:Y:S05]  /*5ce0*/  BSYNC B1 ;  /* 0x0000000000017941 */ /* 0x000fea0003800000 */
.L_x_132:
        /* <DEDUP_REMOVED lines=12> */
.L_x_135:
[----:B------:R-:W-:Y:S05]  /*5db0*/  BSYNC B1 ;  /* 0x0000000000017941 */ /* 0x000fea0003800000 */
.L_x_134:
        /* <DEDUP_REMOVED lines=12> */
.L_x_137:
[----:B------:R-:W-:Y:S05]  /*5e80*/  BSYNC B1 ;  /* 0x0000000000017941 */ /* 0x000fea0003800000 */
.L_x_136:
        /* <DEDUP_REMOVED lines=12> */
.L_x_139:
[----:B------:R-:W-:Y:S05]  /*5f50*/  BSYNC B1 ;  /* 0x0000000000017941 */ /* 0x000fea0003800000 */
.L_x_138:
        /* <DEDUP_REMOVED lines=12> */
.L_x_141:
[----:B------:R-:W-:Y:S05]  /*6020*/  BSYNC B1 ;  /* 0x0000000000017941 */ /* 0x000fea0003800000 */
.L_x_140:
        /* <DEDUP_REMOVED lines=12> */
.L_x_143:
[----:B------:R-:W-:Y:S05]  /*60f0*/  BSYNC B1 ;  /* 0x0000000000017941 */ /* 0x000fea0003800000 */
.L_x_142:
        /* <DEDUP_REMOVED lines=12> */
.L_x_145:
[----:B------:R-:W-:Y:S05]  /*61c0*/  BSYNC B1 ;  /* 0x0000000000017941 */ /* 0x000fea0003800000 */
.L_x_144:
        /* <DEDUP_REMOVED lines=12> */
.L_x_147:
[----:B------:R-:W-:Y:S05]  /*6290*/  BSYNC B1 ;  /* 0x0000000000017941 */ /* 0x000fea0003800000 */
.L_x_146:
        /* <DEDUP_REMOVED lines=12> */
.L_x_149:
[----:B------:R-:W-:Y:S05]  /*6360*/  BSYNC B1 ;  /* 0x0000000000017941 */ /* 0x000fea0003800000 */
.L_x_148:
        /* <DEDUP_REMOVED lines=12> */
.L_x_151:
[----:B------:R-:W-:Y:S05]  /*6430*/  BSYNC B1 ;  /* 0x0000000000017941 */ /* 0x000fea0003800000 */
.L_x_150:
        /* <DEDUP_REMOVED lines=12> */
.L_x_153:
[----:B------:R-:W-:Y:S05]  /*6500*/  BSYNC B1 ;  /* 0x0000000000017941 */ /* 0x000fea0003800000 */
.L_x_152:
        /* <DEDUP_REMOVED lines=12> */
.L_x_155:
[----:B------:R-:W-:Y:S05]  /*65d0*/  BSYNC B1 ;  /* 0x0000000000017941 */ /* 0x000fea0003800000 */
.L_x_154:
        /* <DEDUP_REMOVED lines=12> */
.L_x_157:
[----:B------:R-:W-:Y:S05]  /*66a0*/  BSYNC B1 ;  /* 0x0000000000017941 */ /* 0x000fea0003800000 */
.L_x_156:
        /* <DEDUP_REMOVED lines=12> */
.L_x_159:
[----:B------:R-:W-:Y:S05]  /*6770*/  BSYNC B1 ;  /* 0x0000000000017941 */ /* 0x000fea0003800000 */
.L_x_158:
        /* <DEDUP_REMOVED lines=12> */
.L_x_161:
[----:B------:R-:W-:Y:S05]  /*6840*/  BSYNC B1 ;  /* 0x0000000000017941 */ /* 0x000fea0003800000 */
.L_x_160:
        /* <DEDUP_REMOVED lines=12> */
.L_x_163:
[----:B------:R-:W-:Y:S05]  /*6910*/  BSYNC B1 ;  /* 0x0000000000017941 */ /* 0x000fea0003800000 */
.L_x_162:
[----:B-----5:R-:W-:Y:S01]  /*6920*/  LOP3.LUT R7, R7, 0xff, RZ, 0xc0, !PT ;  /* 0x000000ff07077812 */ /* 0x020fe200078ec0ff */
[----:B------:R-:W-:Y:S01]  /*6930*/  BSSY B1, `(.L_x_164) ;  /* 0x000000b000017945 */ /* 0x000fe20003800000 */
[----:B------:R-:W-:Y:S02]  /*6940*/  ISETP.LT.OR P2, PT, R33, 0x39, !P1 ;  /* 0x000000392100780c */ /* 0x000fe40004f41670 */
[----:B------:R-:W-:-:S05]  /*6950*/  F2FP.F16.E4M3.UNPACK_B R7, R7 ;  /* 0x00000007ff07723e */ /* 0x000fca00020006ff */
[----:B012---:R-:W-:-:S05]  /*6960*/  HADD2.F32 R16, -RZ, R7.H0_H0 ;  /* 0x20000007ff107230 */ /* 0x007fca0000004100 */
[----:B------:R-:W-:-:S04]  /*6970*/  FMUL R7, R16, R9 ;  /* 0x0000000910077220 */ /* 0x000fc80000400000 */
[----:B------:R-:W-:-:S05]  /*6980*/  FFMA R7, R18, R8, R7 ;  /* 0x0000000812077223 */ /* 0x000fca0000000007 */
[----:B------:R-:W-:Y:S02]  /*6990*/  F2FP.SATFINITE.E4M3.F32.PACK_AB_MERGE_C R17, RZ, R7, RZ ;  /* 0x00000007ff11723e */ /* 0x000fe400048070ff */
[----:B------:R-:W-:-:S03]  /*69a0*/  PRMT R7, RZ, 0x7610, R7 ;  /* 0x00007610ff077816 */ /* 0x000fc60000000007 */
[----:B------:R0:W-:Y:S01]  /*69b0*/  @!P0 STG.E.U8 desc[UR16][R12.64+0x39], R17 ;  /* 0x000039110c008986 */ /* 0x0001e2000c101110 */
[----:B------:R-:W-:Y:S05]  /*69c0*/  @P2 BRA `(.L_x_165) ;  /* 0x0000000000042947 */ /* 0x000fea0003800000 */
[----:B------:R1:W5:Y:S02]  /*69d0*/  LDG.E.U8 R7, desc[UR16][R14.64+0x38] ;  /* 0x000038100e077981 */ /* 0x000364000c1e1100 */
.L_x_165:
[----:B------:R-:W-:Y:S05]  /*69e0*/  BSYNC B1 ;  /* 0x0000000000017941 */ /* 0x000fea0003800000 */
.L_x_164:
        /* <DEDUP_REMOVED lines=12> */
.L_x_167:
[----:B------:R-:W-:Y:S05]  /*6ab0*/  BSYNC B1 ;  /* 0x0000000000017941 */ /* 0x000fea0003800000 */
.L_x_166:
[----:B------:R-:W-:Y:S05]  /*6ac0*/  @P1 BRA `(.L_x_168) ;  /* 0x0000001000301947 */ /* 0x000fea0003800000 */
[----:B-----5:R-:W-:-:S04]  /*6ad0*/  LOP3.LUT R7, R7, 0xff, RZ, 0xc0, !PT ;  /* 0x000000ff07077812 */ /* 0x020fc800078ec0ff */
[----:B------:R-:W-:-:S05]  /*6ae0*/  F2FP.F16.E4M3.UNPACK_B R7, R7 ;  /* 0x00000007ff07723e */ /* 0x000fca00020006ff */
[----:B------:R-:W-:-:S05]  /*6af0*/  HADD2.F32 R12, -RZ, R7.H0_H0 ;  /* 0x20000007ff0c7230 */ /* 0x000fca0000004100 */
[----:B------:R-:W-:-:S04]  /*6b00*/  FMUL R7, R12, R9 ;  /* 0x000000090c077220 */ /* 0x000fc80000400000 */
[----:B------:R-:W-:-:S05]  /*6b10*/  FFMA R7, R20, R8, R7 ;  /* 0x0000000814077223 */ /* 0x000fca0000000007 */
[----:B------:R-:W-:-:S05]  /*6b20*/  F2FP.SATFINITE.E4M3.F32.PACK_AB_MERGE_C R7, RZ, R7, RZ ;  /* 0x00000007ff07723e */ /* 0x000fca00048070ff */
[----:B------:R0:W-:Y:S01]  /*6b30*/  STG.E.U8 desc[UR16][R10.64+0x39], R7 ;  /* 0x000039070a007986 */ /* 0x0001e2000c101110 */
[----:B------:R-:W-:Y:S05]  /*6b40*/  BRA `(.L_x_168) ;  /* 0x0000001000107947 */ /* 0x000fea0003800000 */
.L_x_39:
[C---:B------:R-:W-:Y:S01]  /*6b50*/  ISETP.GE.AND P0, PT, R34.reuse, 0x1, PT ;  /* 0x000000012200780c */ /* 0x040fe20003f06270 */
[-C--:B--2---:R-:W-:Y:S01]  /*6b60*/  FMUL R147, R147, R8.reuse ;  /* 0x0000000893937220 */ /* 0x084fe20000400000 */
[----:B------:R-:W-:Y:S01]  /*6b70*/  ISETP.GE.AND P2, PT, R34, 0x9, PT ;  /* 0x000000092200780c */ /* 0x000fe20003f46270 */
[-C--:B------:R-:W-:Y:S01]  /*6b80*/  FMUL R142, R142, R8.reuse ;  /* 0x000000088e8e7220 */ /* 0x080fe20000400000 */
[----:B------:R-:W-:Y:S01]  /*6b90*/  ISETP.LT.OR P1, PT, R33, 0x1, !P0 ;  /* 0x000000012100780c */ /* 0x000fe20004721670 */
[-C--:B------:R-:W-:Y:S01]  /*6ba0*/  FMUL R145, R145, R8.reuse ;  /* 0x0000000891917220 */ /* 0x080fe20000400000 */
[----:B------:R-:W-:Y:S01]  /*6bb0*/  F2FP.SATFINITE.E4M3.F32.PACK_AB_MERGE_C R147, RZ, R147, RZ ;  /* 0x00000093ff93723e */ /* 0x000fe200048070ff */
[-C--:B------:R-:W-:Y:S01]  /*6bc0*/  FMUL R140, R140, R8.reuse ;  /* 0x000000088c8c7220 */ /* 0x080fe20000400000 */
[----:B------:R-:W-:Y:S01]  /*6bd0*/  ISETP.LT.OR P4, PT, R33, 0x2, !P0 ;  /* 0x000000022100780c */ /* 0x000fe20004781670 */
[-C--:B------:R-:W-:Y:S01]  /*6be0*/  FMUL R143, R143, R8.reuse ;  /* 0x000000088f8f7220 */ /* 0x080fe20000400000 */
[C---:B------:R-:W-:Y:S01]  /*6bf0*/  ISETP.LT.OR P5, PT, R33.reuse, 0x1, !P2 ;  /* 0x000000012100780c */ /* 0x040fe200057a1670 */
[-C--:B------:R-:W-:Y:S01]  /*6c00*/  FMUL R138, R138, R8.reuse ;  /* 0x000000088a8a7220 */ /* 0x080fe20000400000 */
[----:B------:R-:W-:Y:S01]  /*6c10*/  ISETP.LT.OR P6, PT, R33, 0x2, !P2 ;  /* 0x000000022100780c */ /* 0x000fe200057c1670 */
[----:B------:R-:W-:Y:S01]  /*6c20*/  FMUL R141, R141, R8 ;  /* 0x000000088d8d7220 */ /* 0x000fe20000400000 */
[----:B------:R-:W-:Y:S01]  /*6c30*/  F2FP.SATFINITE.E4M3.F32.PACK_AB_MERGE_C R7, RZ, R142, RZ ;  /* 0x0000008eff07723e */ /* 0x000fe200048070ff */
[-C--:B------:R-:W-:Y:S01]  /*6c40*/  FMUL R136, R136, R8.reuse ;  /* 0x0000000888887220 */ /* 0x080fe20000400000 */
[----:B------:R-:W-:Y:S01]  /*6c50*/  F2FP.SATFINITE.E4M3.F32.PACK_AB_MERGE_C R145, RZ, R145, RZ ;  /* 0x00000091ff91723e */ /* 0x000fe200048070ff */
[----:B------:R-:W-:Y:S01]  /*6c60*/  @!P1 STG.E.U8 desc[UR16][R16.64], R147 ;  /* 0x0000009310009986 */ /* 0x000fe2000c101110 */
[----:B------:R-:W-:Y:S01]  /*6c70*/  ISETP.LT.OR P1, PT, R33, 0x9, !P0 ;  /* 0x000000092100780c */ /* 0x000fe20004721670 */
[----:B------:R-:W-:Y:S01]  /*6c80*/  FMUL R139, R139, R8 ;  /* 0x000000088b8b7220 */ /* 0x000fe20000400000 */
[----:B------:R-:W-:Y:S01]  /*6c90*/  F2FP.SATFINITE.E4M3.F32.PACK_AB_MERGE_C R25, RZ, R140, RZ ;  /* 0x0000008cff19723e */ /* 0x000fe200048070ff */
[----:B------:R0:W-:Y:S01]  /*6ca0*/  @!P4 STG.E.U8 desc[UR16][R16.64+0x1], R7 ;  /* 0x000001071000c986 */ /* 0x0001e2000c101110 */
[----:B------:R-:W-:Y:S01]  /*6cb0*/  F2FP.SATFINITE.E4M3.F32.PACK_AB_MERGE_C R143, RZ, R143, RZ ;  /* 0x0000008fff8f723e */ /* 0x000fe200048070ff */
[-C--:B------:R-:W-:Y:S01]  /*6cc0*/  FMUL R134, R134, R8.reuse ;  /* 0x0000000886867220 */ /* 0x080fe20000400000 */
[C---:B------:R-:W-:Y:S01]  /*6cd0*/  ISETP.LT.OR P4, PT, R33.reuse, 0xa, !P0 ;  /* 0x0000000a2100780c */ /* 0x040fe20004781670 */
[----:B------:R-:W-:Y:S01]  /*6ce0*/  @!P5 STG.E.U8 desc[UR16][R14.64], R145 ;  /* 0x000000910e00d986 */ /* 0x000fe2000c101110 */
[----:B------:R-:W-:Y:S01]  /*6cf0*/  ISETP.LT.OR P5, PT, R33, 0x9, !P2 ;  /* 0x000000092100780c */ /* 0x000fe200057a1670 */
[-C--:B------:R-:W-:Y:S01]  /*6d00*/  FMUL R137, R137, R8.reuse ;  /* 0x0000000889897220 */ /* 0x080fe20000400000 */
[----:B------:R-:W-:Y:S01]  /*6d10*/  F2FP.SATFINITE.E4M3.F32.PACK_AB_MERGE_C R141, RZ, R141, RZ ;  /* 0x0000008dff8d723e */ /* 0x000fe200048070ff */
[----:B------:R1:W-:Y:S01]  /*6d20*/  @!P6 STG.E.U8 desc[UR16][R14.64+0x1], R25 ;  /* 0x000001190e00e986 */ /* 0x0003e2000c101110 */
[C---:B------:R-:W-:Y:S01]  /*6d30*/  ISETP.LT.OR P6, PT, R33.reuse, 0xa, !P2 ;  /* 0x0000000a2100780c */ /* 0x040fe200057c1670 */
[-C--:B------:R-:W-:Y:S01]  /*6d40*/  FMUL R132, R132, R8.reuse ;  /* 0x0000000884847220 */ /* 0x080fe20000400000 */
[----:B------:R-:W-:Y:S01]  /*6d50*/  F2FP.SATFINITE.E4M3.F32.PACK_AB_MERGE_C R139, RZ, R139, RZ ;  /* 0x0000008bff8b723e */ /* 0x000fe200048070ff */
[----:B------:R-:W-:Y:S01]  /*6d60*/  @!P1 STG.E.U8 desc[UR16][R16.64+0x8], R143 ;  /* 0x0000088f10009986 */ /* 0x000fe2000c101110 */
[----:B------:R-:W-:Y:S01]  /*6d70*/  ISETP.LT.OR P1, PT, R33, 0x11, !P0 ;  /* 0x000000112100780c */ /* 0x000fe20004721670 */
[----:B------:R-:W-:Y:S01]  /*6d80*/  FMUL R135, R135, R8 ;  /* 0x0000000887877220 */ /* 0x000fe20000400000 */
[----:B0-----:R-:W-:Y:S01]  /*6d90*/  F2FP.SATFINITE.E4M3.F32.PACK_AB_MERGE_C R7, RZ, R138, RZ ;  /* 0x0000008aff07723e */ /* 0x001fe200048070ff */
[-C--:B------:R-:W-:Y:S01]  /*6da0*/  FMUL R130, R130, R8.reuse ;  /* 0x0000000882827220 */ /* 0x080fe20000400000 */
[----:B------:R-:W-:Y:S01]  /*6db0*/  F2FP.SATFINITE.E4M3.F32.PACK_AB_MERGE_C R137, RZ, R137, RZ ;  /* 0x00000089ff89723e */ /* 0x000fe200048070ff */
[----:B------:R-:W-:Y:S01]  /*6dc0*/  FMUL R133, R133, R8 ;  /* 0x0000000885857220 */ /* 0x000fe20000400000 */
[----:B------:R-:W-:Y:S01]  /*6dd0*/  F2FP.SATFINITE.E4M3.F32.PACK_AB_MERGE_C R135, RZ, R135, RZ ;  /* 0x00000087ff87723e */ /* 0x000fe200048070ff */
[----:B------:R0:W-:Y:S01]  /*6de0*/  @!P4 STG.E.U8 desc[UR16][R16.64+0x9], R7 ;  /* 0x000009071000c986 */ /* 0x0001e2000c101110 */
[----:B-1----:R-:W-:Y:S01]  /*6df0*/  F2FP.SATFINITE.E4M3.F32.PACK_AB_MERGE_C R25, RZ, R136, RZ ;  /* 0x00000088ff19723e */ /* 0x002fe200048070ff */
        /* <DEDUP_REMOVED lines=15> */
[-C--:B------:R-:W-:Y:S01]  /*6ef0*/  FMUL R127, R127, R8.reuse ;  /* 0x000000087f7f7220 */ /* 0x080fe20000400000 */
[----:B------:R-:W-:Y:S01]  /*6f00*/  FMUL R122, R122, R8 ;  /* 0x000000087a7a7220 */ /* 0x000fe20000400000 */
[----:B------:R-:W-:Y:S01]  /*6f10*/  F2FP.SATFINITE.E4M3.F32.PACK_AB_MERGE_C R129, RZ, R129, RZ ;  /* 0x00000081ff81723e */ /* 0x000fe200048070ff */
[----:B------:R0:W-:Y:S01]  /*6f20*/  @!P4 STG.E.U8 desc[UR16][R16.64+0x11], R7 ;  /* 0x000011071000c986 */ /* 0x0001e2000c101110 */
[----:B-1----:R-:W-:Y:S01]  /*6f30*/  F2FP.SATFINITE.E4M3.F32.PACK_AB_MERGE_C R25, RZ, R132, RZ ;  /* 0x00000084ff19723e */ /* 0x002fe200048070ff */
[-C--:B------:R-:W-:Y:S01]  /*6f40*/  FMUL R125, R125, R8.reuse ;  /* 0x000000087d7d7220 */ /* 0x080fe20000400000 */
[C---:B------:R-:W-:Y:S01]  /*6f50*/  ISETP.LT.OR P4, PT, R33.reuse, 0x1a, !P0 ;  /* 0x0000001a2100780c */ /* 0x040fe20004781670 */
[----:B------:R-:W-:Y:S01]  /*6f60*/  @!P5 STG.E.U8 desc[UR16][R14.64+0x10], R137 ;  /* 0x000010890e00d986 */ /* 0x000fe2000c101110 */
[C---:B------:R-:W-:Y:S01]  /*6f70*/  ISETP.LT.OR P5, PT, R33.reuse, 0x19, !P2 ;  /* 0x000000192100780c */ /* 0x040fe200057a1670 */
[-C--:B------:R-:W-:Y:S01]  /*6f80*/  FMUL R120, R120, R8.reuse ;  /* 0x0000000878787220 */ /* 0x080fe20000400000 */
[----:B------:R-:W-:Y:S01]  /*6f90*/  F2FP.SATFINITE.E4M3.F32.PACK_AB_MERGE_C R127, RZ, R127, RZ ;  /* 0x0000007fff7f723e */ /* 0x000fe200048070ff */
[----:B------:R1:W-:Y:S01]  /*6fa0*/  @!P6 STG.E.U8 desc[UR16][R14.64+0x11], R25 ;  /* 0x000011190e00e986 */ /* 0x0003e2000c101110 */
[----:B------:R-:W-:Y:S01]  /*6fb0*/  ISETP.LT.OR P6, PT, R33, 0x1a, !P2 ;  /* 0x0000001a2100780c */ /* 0x000fe200057c1670 */
        /* <DEDUP_REMOVED lines=8> */
[-C--:B------:R-:W-:Y:S01]  /*7040*/  FMUL R116, R116, R8.reuse ;  /* 0x0000000874747220 */ /* 0x080fe20000400000 */
[----:B------:R-:W-:Y:S01]  /*7050*/  FMUL R114, R114, R8 ;  /* 0x0000000872727220 */ /* 0x000fe20000400000 */
[----:B-1----:R-:W-:Y:S01]  /*7060*/  F2FP.SATFINITE.E4M3.F32.PACK_AB_MERGE_C R25, RZ, R128, RZ ;  /* 0x00000080ff19723e */ /* 0x002fe200048070ff */
[----:B------:R0:W-:Y:S01]  /*7070*/  @!P4 STG.E.U8 desc[UR16][R16.64+0x19], R7 ;  /* 0x000019071000c986 */ /* 0x0001e2000c101110 */
[----:B------:R-:W-:Y:S01]  /*7080*/  ISETP.LT.OR P4, PT, R33, 0x22, !P0 ;  /* 0x000000222100780c */ /* 0x000fe20004781670 */
[-C--:B------:R-:W-:Y:S01]  /*7090*/  FMUL R119, R119, R8.reuse ;  /* 0x0000000877777220 */ /* 0x080fe20000400000 */
[----:B------:R-:W-:Y:S01]  /*70a0*/  F2FP.SATFINITE.E4M3.F32.PACK_AB_MERGE_C R121, RZ, R121, RZ ;  /* 0x00000079ff79723e */ /* 0x000fe200048070ff */
[----:B------:R-:W-:Y:S01]  /*70b0*/  @!P5 STG.E.U8 desc[UR16][R14.64+0x18], R133 ;  /* 0x000018850e00d986 */ /* 0x000fe2000c101110 */
[----:B------:R-:W-:Y:S01]  /*70c0*/  ISETP.LT.OR P5, PT, R33, 0x21, !P2 ;  /* 0x000000212100780c */ /* 0x000fe200057a1670 */
[----:B------:R-:W-:Y:S01]  /*70d0*/  FMUL R117, R117, R8 ;  /* 0x0000000875757220 */ /* 0x000fe20000400000 */
[----:B------:R-:W-:Y:S01]  /*70e0*/  F2FP.SATFINITE.E4M3.F32.PACK_AB_MERGE_C R27, RZ, R114, RZ ;  /* 0x00000072ff1b723e */ /* 0x000fe200048070ff */
[----:B------:R1:W-:Y:S01]  /*70f0*/  @!P6 STG.E.U8 desc[UR16][R14.64+0x19], R25 ;  /* 0x000019190e00e986 */ /* 0x0003e2000c101110 */
[----:B------:R-:W-:Y:S01]  /*7100*/  ISETP.LT.OR P6, PT, R33, 0x22, !P2 ;  /* 0x000000222100780c */ /* 0x000fe200057c1670 */
[-C--:B------:R-:W-:Y:S01]  /*7110*/  FMUL R112, R112, R8.reuse ;  /* 0x0000000870707220 */ /* 0x080fe20000400000 */
[-C--:B------:R-:W-:Y:S01]  /*7120*/  FMUL R115, R115, R8.reuse ;  /* 0x0000000873737220 */ /* 0x080fe20000400000 */
        /* <DEDUP_REMOVED lines=39> */
[-C--:B------:R-:W-:Y:S01]  /*73a0*/  FMUL R103, R103, R8.reuse ;  /* 0x0000000867677220 */ /* 0x080fe20000400000 */
[----:B------:R-:W-:Y:S01]  /*73b0*/  @!P1 STG.E.U8 desc[UR16][R16.64+0x30], R123 ;  /* 0x0000307b10009986 */ /* 0x000fe2000c101110 */
[----:B------:R-:W-:Y:S01]  /*73c0*/  ISETP.LT.OR P1, PT, R33, 0x39, !P0 ;  /* 0x000000392100780c */ /* 0x000fe20004721670 */
[-C--:B------:R-:W-:Y:S01]  /*73d0*/  FMUL R101, R101, R8.reuse ;  /* 0x0000000865657220 */ /* 0x080fe20000400000 */
[----:B------:R-:W-:Y:S01]  /*73e0*/  ISETP.LT.OR P0, PT, R33, 0x3a, !P0 ;  /* 0x0000003a2100780c */ /* 0x000fe20004701670 */
[----:B------:R-:W-:Y:S01]  /*73f0*/  FMUL R96, R96, R8 ;  /* 0x0000000860607220 */ /* 0x000fe20000400000 */
[----:B0-----:R-:W-:Y:S01]  /*7400*/  F2FP.SATFINITE.E4M3.F32.PACK_AB_MERGE_C R7, RZ, R118, RZ ;  /* 0x00000076ff07723e */ /* 0x001fe200048070ff */
[-C--:B------:R-:W-:Y:S01]  /*7410*/  FMUL R94, R94, R8.reuse ;  /* 0x000000085e5e7220 */ /* 0x080fe20000400000 */
[----:B------:R-:W-:Y:S01]  /*7420*/  F2FP.SATFINITE.E4M3.F32.PACK_AB_MERGE_C R105, RZ, R105, RZ ;  /* 0x00000069ff69723e */ /* 0x000fe200048070ff */
[----:B------:R-:W-:Y:S01]  /*7430*/  FMUL R97, R97, R8 ;  /* 0x0000000861617220 */ /* 0x000fe20000400000 */
[----:B-1----:R-:W-:Y:S01]  /*7440*/  F2FP.SATFINITE.E4M3.F32.PACK_AB_MERGE_C R25, RZ, R116, RZ ;  /* 0x00000074ff19723e */ /* 0x002fe200048070ff */
[----:B------:R0:W-:Y:S01]  /*7450*/  @!P4 STG.E.U8 desc[UR16][R16.64+0x31], R7 ;  /* 0x000031071000c986 */ /* 0x0001e2000c101110 */
[----:B------:R-:W-:Y:S01]  /*7460*/  ISETP.LT.OR P4, PT, R33, 0x39, !P2 ;  /* 0x000000392100780c */ /* 0x000fe20005781670 */
[-C--:B------:R-:W-:Y:S01]  /*7470*/  FMUL R99, R99, R8.reuse ;  /* 0x0000000863637220 */ /* 0x080fe20000400000 */
[----:B------:R-:W-:Y:S01]  /*7480*/  ISETP.LT.OR P2, PT, R33, 0x3a, !P2 ;  /* 0x0000003a2100780c */ /* 0x000fe20005741670 */
[----:B------:R-:W-:Y:S01]  /*7490*/  @!P5 STG.E.U8 desc[UR16][R14.64+0x30], R121 ;  /* 0x000030790e00d986 */ /* 0x000fe2000c101110 */
[----:B------:R-:W-:Y:S01]  /*74a0*/  F2FP.SATFINITE.E4M3.F32.PACK_AB_MERGE_C R103, RZ, R103, RZ ;  /* 0x00000067ff67723e */ /* 0x000fe200048070ff */
[-C--:B------:R-:W-:Y:S01]  /*74b0*/  FMUL R92, R92, R8.reuse ;  /* 0x000000085c5c7220 */ /* 0x080fe20000400000 */
[----:B------:R-:W-:Y:S01]  /*74c0*/  F2FP.SATFINITE.E4M3.F32.PACK_AB_MERGE_C R101, RZ, R101, RZ ;  /* 0x00000065ff65723e */ /* 0x000fe200048070ff */
[----:B------:R-:W-:Y:S01]  /*74d0*/  @!P6 STG.E.U8 desc[UR16][R14.64+0x31], R25 ;  /* 0x000031190e00e986 */ /* 0x000fe2000c101110 */
[----:B------:R-:W-:Y:S01]  /*74e0*/  F2FP.SATFINITE.E4M3.F32.PACK_AB_MERGE_C R97, RZ, R97, RZ ;  /* 0x00000061ff61723e */ /* 0x000fe200048070ff */
[-C--:B------:R-:W-:Y:S01]  /*74f0*/  FMUL R88, R88, R8.reuse ;  /* 0x0000000858587220 */ /* 0x080fe20000400000 */
[-C--:B------:R-:W-:Y:S01]  /*7500*/  FMUL R95, R95, R8.reuse ;  /* 0x000000085f5f7220 */ /* 0x080fe20000400000 */
[----:B------:R-:W-:Y:S01]  /*7510*/  @!P0 STG.E.U8 desc[UR16][R16.64+0x39], R27 ;  /* 0x0000391b10008986 */ /* 0x000fe2000c101110 */
[----:B------:R-:W-:Y:S01]  /*7520*/  ISETP.GE.AND P0, PT, R34, 0x81, PT ;  /* 0x000000812200780c */ /* 0x000fe20003f06270 */
[----:B------:R-:W-:Y:S01]  /*7530*/  FMUL R93, R93, R8 ;  /* 0x000000085d5d7220 */ /* 0x000fe20000400000 */
[----:B0-----:R-:W-:Y:S01]  /*7540*/  F2FP.SATFINITE.E4M3.F32.PACK_AB_MERGE_C R7, RZ, R112, RZ ;  /* 0x00000070ff07723e */ /* 0x001fe200048070ff */
[----:B------:R0:W-:Y:S01]  /*7550*/  @!P1 STG.E.U8 desc[UR16][R16.64+0x38], R119 ;  /* 0x0000387710009986 */ /* 0x0001e2000c101110 */
[C---:B------:R-:W-:Y:S01]  /*7560*/  ISETP.LT.OR P6, PT, R33.reuse, 0x1, !P0 ;  /* 0x000000012100780c */ /* 0x040fe200047c1670 */
[-C--:B------:R-:W-:Y:S01]  /*7570*/  FMUL R90, R90, R8.reuse ;  /* 0x000000085a5a7220 */ /* 0x080fe20000400000 */
[----:B------:R-:W-:Y:S01]  /*7580*/  ISETP.LT.OR P5, PT, R33, 0x2, !P0 ;  /* 0x000000022100780c */ /* 0x000fe200047a1670 */
[----:B------:R-:W-:Y:S01]  /*7590*/  @!P4 STG.E.U8 desc[UR16][R14.64+0x38], R117 ;  /* 0x000038750e00c986 */ /* 0x000fe2000c101110 */
[----:B------:R-:W-:Y:S01]  /*75a0*/  ISETP.GE.AND P1, PT, R34, 0x89, PT ;  /* 0x000000892200780c */ /* 0x000fe20003f26270 */
[-C--:B------:R-:W-:Y:S01]  /*75b0*/  FMUL R23, R23, R8.reuse ;  /* 0x0000000817177220 */ /* 0x080fe20000400000 */
[----:B------:R-:W-:Y:S01]  /*75c0*/  F2FP.SATFINITE.E4M3.F32.PACK_AB_MERGE_C R99, RZ, R99, RZ ;  /* 0x00000063ff63723e */ /* 0x000fe200048070ff */
[----:B------:R1:W-:Y:S01]  /*75d0*/  @!P2 STG.E.U8 desc[UR16][R14.64+0x39], R7 ;  /* 0x000039070e00a986 */ /* 0x0003e2000c101110 */
[----:B------:R-:W-:Y:S01]  /*75e0*/  ISETP.LT.OR P4, PT, R33, 0x1, !P1 ;  /* 0x000000012100780c */ /* 0x000fe20004f81670 */
[-C--:B------:R-:W-:Y:S01]  /*75f0*/  FMUL R91, R91, R8.reuse ;  /* 0x000000085b5b7220 */ /* 0x080fe20000400000 */
[----:B------:R-:W-:Y:S01]  /*7600*/  ISETP.LT.OR P2, PT, R33, 0xa, !P0 ;  /* 0x0000000a2100780c */ /* 0x000fe20004741670 */
[----:B------:R-:W-:Y:S01]  /*7610*/  FMUL R89, R89, R8 ;  /* 0x0000000859597220 */ /* 0x000fe20000400000 */
[----:B0-----:R-:W-:Y:S01]  /*7620*/  F2FP.SATFINITE.E4M3.F32.PACK_AB_MERGE_C R17, RZ, R110, RZ ;  /* 0x0000006eff11723e */ /* 0x001fe200048070ff */
[----:B------:R-:W-:Y:S01]  /*7630*/  @!P6 STG.E.U8 desc[UR16][R12.64], R115 ;  /* 0x000000730c00e986 */ /* 0x000fe2000c101110 */
[C---:B------:R-:W-:Y:S01]  /*7640*/  ISETP.LT.OR P6, PT, R33.reuse, 0x2, !P1 ;  /* 0x000000022100780c */ /* 0x040fe20004fc1670 */
[-C--:B------:R-:W-:Y:S01]  /*7650*/  FMUL R22, R22, R8.reuse ;  /* 0x0000000816167220 */ /* 0x080fe20000400000 */
[----:B------:R-:W-:Y:S01]  /*7660*/  F2FP.SATFINITE.E4M3.F32.PACK_AB_MERGE_C R95, RZ, R95, RZ ;  /* 0x0000005fff5f723e */ /* 0x000fe200048070ff */
[----:B------:R-:W-:Y:S01]  /*7670*/  @!P5 STG.E.U8 desc[UR16][R12.64+0x1], R17 ;  /* 0x000001110c00d986 */ /* 0x000fe2000c101110 */
[----:B------:R-:W-:Y:S01]  /*7680*/  ISETP.LT.OR P5, PT, R33, 0x9, !P0 ;  /* 0x000000092100780c */ /* 0x000fe200047a1670 */
[----:B------:R-:W-:Y:S01]  /*7690*/  FMUL R19, R19, R8 ;  /* 0x0000000813137220 */ /* 0x000fe20000400000 */
[----:B-1----:R-:W-:Y:S01]  /*76a0*/  F2FP.SATFINITE.E4M3.F32.PACK_AB_MERGE_C R7, RZ, R108, RZ ;  /* 0x0000006cff07723e */ /* 0x002fe200048070ff */
[----:B------:R-:W-:Y:S01]  /*76b0*/  @!P4 STG.E.U8 desc[UR16][R10.64], R113 ;  /* 0x000000710a00c986 */ /* 0x000fe2000c101110 */
[----:B------:R-:W-:Y:S01]  /*76c0*/  F2FP.SATFINITE.E4M3.F32.PACK_AB_MERGE_C R15, RZ, R106, RZ ;  /* 0x0000006aff0f723e */ /* 0x000fe200048070ff */
[-C--:B------:R-:W-:Y:S01]  /*76d0*/  FMUL R18, R18, R8.reuse ;  /* 0x0000000812127220 */ /* 0x080fe20000400000 */
[----:B------:R-:W-:Y:S01]  /*76e0*/  ISETP.LT.OR P4, PT, R33, 0x9, !P1 ;  /* 0x000000092100780c */ /* 0x000fe20004f81670 */
[-C--:B------:R-:W-:Y:S01]  /*76f0*/  FMUL R21, R21, R8.reuse ;  /* 0x0000000815157220 */ /* 0x080fe20000400000 */
[----:B------:R-:W-:Y:S01]  /*7700*/  F2FP.SATFINITE.E4M3.F32.PACK_AB_MERGE_C R93, RZ, R93, RZ ;  /* 0x0000005dff5d723e */ /* 0x000fe200048070ff */
[----:B------:R0:W-:Y:S01]  /*7710*/  @!P6 STG.E.U8 desc[UR16][R10.64+0x1], R7 ;  /* 0x000001070a00e986 */ /* 0x0001e2000c101110 */
[C---:B------:R-:W-:Y:S01]  /*7720*/  ISETP.LT.OR P6, PT, R33.reuse, 0xa, !P1 ;  /* 0x0000000a2100780c */ /* 0x040fe20004fc1670 */
[----:B------:R-:W-:Y:S01]  /*7730*/  FMUL R20, R20, R8 ;  /* 0x0000000814147220 */ /* 0x000fe20000400000 */
[----:B------:R-:W-:Y:S01]  /*7740*/  F2FP.SATFINITE.E4M3.F32.PACK_AB_MERGE_C R23, RZ, R23, RZ ;  /* 0x00000017ff17723e */ /* 0x000fe200048070ff */
[----:B------:R1:W-:Y:S01]  /*7750*/  @!P2 STG.E.U8 desc[UR16][R12.64+0x9], R15 ;  /* 0x0000090f0c00a986 */ /* 0x0003e2000c101110 */
[----:B------:R-:W-:-:S02]  /*7760*/  ISETP.LT.OR P2, PT, R33, 0x12, !P0 ;  /* 0x000000122100780c */ /* 0x000fc40004741670 */
[----:B------:R-:W-:Y:S01]  /*7770*/  F2FP.SATFINITE.E4M3.F32.PACK_AB_MERGE_C R91, RZ, R91, RZ ;  /* 0x0000005bff5b723e */ /* 0x000fe200048070ff */
[----:B------:R-:W-:Y:S01]  /*7780*/  @!P5 STG.E.U8 desc[UR16][R12.64+0x8], R109 ;  /* 0x0000086d0c00d986 */ /* 0x000fe2000c101110 */
[C---:B------:R-:W-:Y:S02]  /*7790*/  ISETP.LT.OR P5, PT, R33.reuse, 0x11, !P0 ;  /* 0x000000112100780c */ /* 0x040fe400047a1670 */
[----:B------:R-:W-:Y:S01]  /*77a0*/  F2FP.SATFINITE.E4M3.F32.PACK_AB_MERGE_C R89, RZ, R89, RZ ;  /* 0x00000059ff59723e */ /* 0x000fe200048070ff */
[----:B------:R-:W-:Y:S01]  /*77b0*/  @!P4 STG.E.U8 desc[UR16][R10.64+0x8], R111 ;  /* 0x0000086f0a00c986 */ /* 0x000fe2000c101110 */
[----:B0-----:R-:W-:Y:S02]  /*77c0*/  F2FP.SATFINITE.E4M3.F32.PACK_AB_MERGE_C R7, RZ, R104, RZ ;  /* 0x00000068ff07723e */ /* 0x001fe400048070ff */
[C---:B------:R-:W-:Y:S02]  /*77d0*/  ISETP.LT.OR P4, PT, R33.reuse, 0x11, !P1 ;  /* 0x000000112100780c */ /* 0x040fe40004f81670 */
[----:B-1----:R-:W-:Y:S01]  /*77e0*/  F2FP.SATFINITE.E4M3.F32.PACK_AB_MERGE_C R15, RZ, R100, RZ ;  /* 0x00000064ff0f723e */ /* 0x002fe200048070ff */
[----:B------:R0:W-:Y:S01]  /*77f0*/  @!P6 STG.E.U8 desc[UR16][R10.64+0x9], R7 ;  /* 0x000009070a00e986 */ /* 0x0001e2000c101110 */
[----:B------:R-:W-:-:S02]  /*7800*/  ISETP.LT.OR P6, PT, R33, 0x12, !P1 ;  /* 0x000000122100780c */ /* 0x000fc40004fc1670 */
[----:B------:R-:W-:Y:S01]  /*7810*/  F2FP.SATFINITE.E4M3.F32.PACK_AB_MERGE_C R19, RZ, R19, RZ ;  /* 0x00000013ff13723e */ /* 0x000fe200048070ff */
[----:B------:R1:W-:Y:S01]  /*7820*/  @!P2 STG.E.U8 desc[UR16][R12.64+0x11], R15 ;  /* 0x0000110f0c00a986 */ /* 0x0003e2000c101110 */
[C---:B------:R-:W-:Y:S02]  /*7830*/  ISETP.LT.OR P2, PT, R33.reuse, 0x1a, !P0 ;  /* 0x0000001a2100780c */ /* 0x040fe40004741670 */
[----:B------:R-:W-:Y:S01]  /*7840*/  F2FP.SATFINITE.E4M3.F32.PACK_AB_MERGE_C R21, RZ, R21, RZ ;  /* 0x00000015ff15723e */ /* 0x000fe200048070ff */
[----:B------:R-:W-:Y:S01]  /*7850*/  @!P5 STG.E.U8 desc[UR16][R12.64+0x10], R107 ;  /* 0x0000106b0c00d986 */ /* 0x000fe2000c101110 */
[----:B------:R-:W-:Y:S02]  /*7860*/  ISETP.LT.OR P5, PT, R33, 0x19, !P0 ;  /* 0x000000192100780c */ /* 0x000fe400047a1670 */
[----:B------:R-:W-:Y:S01]  /*7870*/  F2FP.SATFINITE.E4M3.F32.PACK_AB_MERGE_C R17, RZ, R20, RZ ;  /* 0x00000014ff11723e */ /* 0x000fe200048070ff */
[----:B------:R-:W-:Y:S01]  /*7880*/  @!P4 STG.E.U8 desc[UR16][R10.64+0x10], R105 ;  /* 0x000010690a00c986 */ /* 0x000fe2000c101110 */
[----:B0-----:R-:W-:-:S02]  /*7890*/  F2FP.SATFINITE.E4M3.F32.PACK_AB_MERGE_C R7, RZ, R102, RZ ;  /* 0x00000066ff07723e */ /* 0x001fc400048070ff */
[C---:B------:R-:W-:Y:S02]  /*78a0*/  ISETP.LT.OR P4, PT, R33.reuse, 0x19, !P1 ;  /* 0x000000192100780c */ /* 0x040fe40004f81670 */
[----:B-1----:R-:W-:Y:S01]  /*78b0*/  F2FP.SATFINITE.E4M3.F32.PACK_AB_MERGE_C R15, RZ, R98, RZ ;  /* 0x00000062ff0f723e */ /* 0x002fe200048070ff */
[----:B------:R0:W-:Y:S01]  /*78c0*/  @!P6 STG.E.U8 desc[UR16][R10.64+0x11], R7 ;  /* 0x000011070a00e986 */ /* 0x0001e2000c101110 */
[----:B------:R-:W-:-:S03]  /*78d0*/  ISETP.LT.OR P6, PT, R33, 0x1a, !P1 ;  /* 0x0000001a2100780c */ /* 0x000fc60004fc1670 */
[----:B------:R1:W-:Y:S01]  /*78e0*/  @!P2 STG.E.U8 desc[UR16][R12.64+0x19], R15 ;  /* 0x0000190f0c00a986 */ /* 0x0003e2000c101110 */
[----:B------:R-:W-:-:S03]  /*78f0*/  ISETP.LT.OR P2, PT, R33, 0x22, !P0 ;  /* 0x000000222100780c */ /* 0x000fc60004741670 */
[----:B------:R-:W-:Y:S01]  /*7900*/  @!P5 STG.E.U8 desc[UR16][R12.64+0x18], R103 ;  /* 0x000018670c00d986 */ /* 0x000fe2000c101110 */
[C---:B------:R-:W-:Y:S02]  /*7910*/  ISETP.LT.OR P5, PT, R33.reuse, 0x21, !P0 ;  /* 0x000000212100780c */ /* 0x040fe400047a1670 */
[----:B0-----:R-:W-:Y:S01]  /*7920*/  F2FP.SATFINITE.E4M3.F32.PACK_AB_MERGE_C R7, RZ, R96, RZ ;  /* 0x00000060ff07723e */ /* 0x001fe200048070ff */
[----:B------:R-:W-:Y:S01]  /*7930*/  @!P4 STG.E.U8 desc[UR16][R10.64+0x18], R101 ;  /* 0x000018650a00c986 */ /* 0x000fe2000c101110 */
        /* <DEDUP_REMOVED lines=25> */
[C---:B------:R-:W-:Y:S02]  /*7ad0*/  ISETP.LT.OR P2, PT, R33.reuse, 0x39, !P0 ;  /* 0x000000392100780c */ /* 0x040fe40004741670 */
[C---:B------:R-:W-:Y:S01]  /*7ae0*/  ISETP.LT.OR P0, PT, R33.reuse, 0x3a, !P0 ;  /* 0x0000003a2100780c */ /* 0x040fe20004701670 */
[----:B------:R1:W-:Y:S01]  /*7af0*/  @!P5 STG.E.U8 desc[UR16][R12.64+0x30], R91 ;  /* 0x0000305b0c00d986 */ /* 0x0003e2000c101110 */
[C---:B------:R-:W-:Y:S02]  /*7b00*/  ISETP.LT.OR P5, PT, R33.reuse, 0x39, !P1 ;  /* 0x000000392100780c */ /* 0x040fe40004fa1670 */
[----:B------:R-:W-:Y:S01]  /*7b10*/  ISETP.LT.OR P1, PT, R33, 0x3a, !P1 ;  /* 0x0000003a2100780c */ /* 0x000fe20004f21670 */
[----:B------:R1:W-:Y:S01]  /*7b20*/  @!P4 STG.E.U8 desc[UR16][R10.64+0x30], R89 ;  /* 0x000030590a00c986 */ /* 0x0003e2000c101110 */
[----:B0-----:R-:W-:-:S05]  /*7b30*/  F2FP.SATFINITE.E4M3.F32.PACK_AB_MERGE_C R7, RZ, R22, RZ ;  /* 0x00000016ff07723e */ /* 0x001fca00048070ff */
[----:B------:R1:W-:Y:S04]  /*7b40*/  @!P6 STG.E.U8 desc[UR16][R10.64+0x31], R7 ;  /* 0x000031070a00e986 */ /* 0x0003e8000c101110 */
[----:B------:R1:W-:Y:S04]  /*7b50*/  @!P2 STG.E.U8 desc[UR16][R12.64+0x38], R19 ;  /* 0x000038130c00a986 */ /* 0x0003e8000c101110 */
[----:B------:R1:W-:Y:S04]  /*7b60*/  @!P0 STG.E.U8 desc[UR16][R12.64+0x39], R15 ;  /* 0x0000390f0c008986 */ /* 0x0003e8000c101110 */
[----:B------:R1:W-:Y:S04]  /*7b70*/  @!P5 STG.E.U8 desc[UR16][R10.64+0x38], R21 ;  /* 0x000038150a00d986 */ /* 0x0003e8000c101110 */
[----:B------:R1:W-:Y:S02]  /*7b80*/  @!P1 STG.E.U8 desc[UR16][R10.64+0x39], R17 ;  /* 0x000039110a009986 */ /* 0x0003e4000c101110 */
.L_x_168:
[----:B------:R-:W-:Y:S05]  /*7b90*/  BSYNC B0 ;  /* 0x0000000000007941 */ /* 0x000fea0003800000 */
.L_x_38:
[----:B------:R-:W-:Y:S01]  /*7ba0*/  ULDC UR6, c[0x0][0xc] ;  /* 0x0000030000067ab9 */ /* 0x000fe20000000800 */
[----:B------:R-:W-:Y:S01]  /*7bb0*/  ULDC UR7, c[0x0][0x10] ;  /* 0x0000040000077ab9 */ /* 0x000fe20000000800 */
[----:B01---5:R-:W0:Y:S01]  /*7bc0*/  LDC R7, c[0x0][0x14] ;  /* 0x00000500ff077b82 */ /* 0x023e220000000800 */
[----:B------:R-:W-:Y:S01]  /*7bd0*/  UIMAD.WIDE.U32 UR6, UR6, UR7, URZ ;  /* 0x00000007060672a5 */ /* 0x000fe2000f8e003f */
[----:B------:R-:W-:Y:S01]  /*7be0*/  PRMT R10, RZ, 0x7610, R10 ;  /* 0x00007610ff0a7816 */ /* 0x000fe2000000000a */
[----:B------:R-:W-:-:S04]  /*7bf0*/  IMAD.MOV.U32 R11, RZ, RZ, -0x1 ;  /* 0xffffffffff0b7424 */ /* 0x000fc800078e00ff */
[----:B0-----:R-:W-:-:S04]  /*7c00*/  IMAD.WIDE.U32 R2, R7, UR6, R2 ;  /* 0x0000000607027c25 */ /* 0x001fc8000f8e0002 */
[----:B------:R-:W-:Y:S01]  /*7c10*/  IMAD R7, R7, UR7, RZ ;  /* 0x0000000707077c24 */ /* 0x000fe2000f8e02ff */
[----:B------:R-:W-:Y:S02]  /*7c20*/  ULDC.64 UR6, c[0x0][0x650] ;  /* 0x0001940000067ab9 */ /* 0x000fe40000000a00 */
[----:B------:R-:W-:Y:S01]  /*7c30*/  ISETP.GE.U32.AND P0, PT, R2, UR6, PT ;  /* 0x0000000602007c0c */ /* 0x000fe2000bf06070 */
[----:B------:R-:W-:Y:S02]  /*7c40*/  IMAD.IADD R3, R3, 0x1, R7 ;  /* 0x0000000103037824 */ /* 0x000fe400078e0207 */
[----:B------:R-:W-:-:S03]  /*7c50*/  IMAD.MOV.U32 R7, RZ, RZ, -0x1 ;  /* 0xffffffffff077424 */ /* 0x000fc600078e00ff */
[----:B------:R-:W-:-:S13]  /*7c60*/  ISETP.GE.U32.AND.EX P0, PT, R3, UR7, PT, P0 ;  /* 0x0000000703007c0c */ /* 0x000fda000bf06100 */
[----:B------:R-:W-:Y:S05]  /*7c70*/  @P0 BRA `(.L_x_169) ;  /* 0x0000000400600947 */ /* 0x000fea0003800000 */
[----:B------:R-:W0:Y:S01]  /*7c80*/  S2R R22, SR_CTAID.X ;  /* 0x0000000000167919 */ /* 0x000e220000002500 */
[----:B------:R-:W1:Y:S01]  /*7c90*/  LDC.64 R16, c[0x0][0x628] ;  /* 0x00018a00ff107b82 */ /* 0x000e620000000a00 */
[----:B------:R-:W-:Y:S01]  /*7ca0*/  ULDC UR6, c[0x0][0x150] ;  /* 0x0000540000067ab9 */ /* 0x000fe20000000800 */
[----:B--234-:R-:W-:Y:S01]  /*7cb0*/  IMAD.MOV.U32 R14, RZ, RZ, R2 ;  /* 0x000000ffff0e7224 */ /* 0x01cfe200078e0002 */
[----:B------:R-:W2:Y:S01]  /*7cc0*/  S2R R24, SR_CTAID.Y ;  /* 0x0000000000187919 */ /* 0x000ea20000002600 */
[----:B------:R-:W-:-:S04]  /*7cd0*/  IMAD.MOV.U32 R15, RZ, RZ, R3 ;  /* 0x000000ffff0f7224 */ /* 0x000fc800078e0003 */
[----:B------:R-:W3:Y:S08]  /*7ce0*/  LDC R25, c[0x0][0x144] ;  /* 0x00005100ff197b82 */ /* 0x000ef00000000800 */
[----:B------:R-:W4:Y:S08]  /*7cf0*/  LDC R18, c[0x0][0x630] ;  /* 0x00018c00ff127b82 */ /* 0x000f300000000800 */
[----:B------:R-:W2:Y:S01]  /*7d00*/  LDC.64 R20, c[0x0][0x620] ;  /* 0x00018800ff147b82 */ /* 0x000ea20000000a00 */
[----:B-1----:R-:W-:-:S04]  /*7d10*/  ISETP.NE.U32.AND P0, PT, R16, RZ, PT ;  /* 0x000000ff1000720c */ /* 0x002fc80003f05070 */
[----:B------:R-:W-:Y:S02]  /*7d20*/  ISETP.NE.AND.EX P0, PT, R17, RZ, PT, P0 ;  /* 0x000000ff1100720c */ /* 0x000fe40003f05300 */
[----:B0-----:R-:W-:-:S05]  /*7d30*/  I2FP.F32.U32 R7, R22 ;  /* 0x0000001600077245 */ /* 0x001fca0000201000 */
[----:B------:R-:W-:-:S04]  /*7d40*/  FMUL R7, R7, UR6 ;  /* 0x0000000607077c20 */ /* 0x000fc80008400000 */
[----:B------:R0:W1:Y:S02]  /*7d50*/  F2I.U32.TRUNC.NTZ R23, R7 ;  /* 0x0000000700177305 */ /* 0x000064000020f000 */
[----:B---34-:R-:W-:Y:S05]  /*7d60*/  @!P0 BRA `(.L_x_170) ;  /* 0x0000000000288947 */ /* 0x018fea0003800000 */
[----:B0-----:R-:W0:Y:S02]  /*7d70*/  LDC R7, c[0x0][0x634] ;  /* 0x00018d00ff077b82 */ /* 0x001e240000000800 */
        /* <DEDUP_REMOVED lines=9> */
.L_x_170:
[-CC-:B------:R-:W-:Y:S01]  /*7e10*/  SHF.R.U64 R19, R14, R18.reuse, R15.reuse ;  /* 0x000000120e137219 */ /* 0x180fe2000000120f */
[----:B------:R-:W3:Y:S01]  /*7e20*/  LDC.64 R30, c[0x0][0x640] ;  /* 0x00019000ff1e7b82 */ /* 0x000ee20000000a00 */
[----:B0-----:R-:W-:Y:S01]  /*7e30*/  SHF.R.U32.HI R7, RZ, R18, R15 ;  /* 0x00000012ff077219 */ /* 0x001fe2000001160f */
[----:B-1----:R-:W-:Y:S01]  /*7e40*/  IMAD.MOV R23, RZ, RZ, -R23 ;  /* 0x000000ffff177224 */ /* 0x002fe200078e0a17 */
[----:B------:R-:W-:Y:S01]  /*7e50*/  IADD3 R13, P0, RZ, -R19, RZ ;  /* 0x80000013ff0d7210 */ /* 0x000fe20007f1e0ff */
[----:B------:R-:W-:Y:S02]  /*7e60*/  ULDC UR6, c[0x0][0x154] ;  /* 0x0000550000067ab9 */ /* 0x000fe40000000800 */
[----:B------:R-:W-:Y:S02]  /*7e70*/  IMAD R25, R25, R23, R22 ;  /* 0x0000001719197224 */ /* 0x000fe400078e0216 */
[----:B------:R-:W0:Y:S01]  /*7e80*/  LDC R14, c[0x0][0x618] ;  /* 0x00018600ff0e7b82 */ /* 0x000e220000000800 */
[----:B------:R-:W-:-:S02]  /*7e90*/  IMAD.X R7, RZ, RZ, ~R7, P0 ;  /* 0x000000ffff077224 */ /* 0x000fc400000e0e07 */
[----:B--2---:R-:W-:-:S04]  /*7ea0*/  IMAD.WIDE.U32 R10, R13, R20, R2 ;  /* 0x000000140d0a7225 */ /* 0x004fc800078e0002 */
[----:B------:R-:W-:Y:S01]  /*7eb0*/  IMAD R12, R7, R20, RZ ;  /* 0x00000014070c7224 */ /* 0x000fe200078e02ff */
[----:B------:R-:W1:Y:S03]  /*7ec0*/  LDC R26, c[0x0][0x608] ;  /* 0x00018200ff1a7b82 */ /* 0x000e660000000800 */
[----:B------:R-:W-:Y:S02]  /*7ed0*/  IMAD R7, R13, R21, R12 ;  /* 0x000000150d077224 */ /* 0x000fe400078e020c */
[----:B------:R-:W-:Y:S02]  /*7ee0*/  IMAD.MOV.U32 R13, RZ, RZ, 0x1 ;  /* 0x00000001ff0d7424 */ /* 0x000fe400078e00ff */
[----:B------:R-:W-:Y:S01]  /*7ef0*/  IMAD.IADD R7, R11, 0x1, R7 ;  /* 0x000000010b077824 */ /* 0x000fe200078e0207 */
[----:B------:R-:W2:Y:S01]  /*7f00*/  LDC R28, c[0x0][0x658] ;  /* 0x00019600ff1c7b82 */ /* 0x000ea20000000800 */
[----:B------:R-:W-:-:S02]  /*7f10*/  I2FP.F32.U32 R11, R24 ;  /* 0x00000018000b7245 */ /* 0x000fc40000201000 */
[----:B---3--:R-:W-:-:S03]  /*7f20*/  ISETP.NE.U32.AND P0, PT, R30, RZ, PT ;  /* 0x000000ff1e00720c */ /* 0x008fc60003f05070 */
[----:B------:R-:W-:Y:S01]  /*7f30*/  FMUL R12, R11, UR6 ;  /* 0x000000060b0c7c20 */ /* 0x000fe20008400000 */
[----:B------:R-:W-:Y:S01]  /*7f40*/  ISETP.NE.AND.EX P0, PT, R31, RZ, PT, P0 ;  /* 0x000000ff1f00720c */ /* 0x000fe20003f05300 */
[----:B------:R-:W3:Y:S01]  /*7f50*/  LDC R23, c[0x0][0x148] ;  /* 0x00005200ff177b82 */ /* 0x000ee20000000800 */
[-CC-:B0-----:R-:W-:Y:S01]  /*7f60*/  SHF.R.U64 R18, R10, R14.reuse, R7.reuse ;  /* 0x0000000e0a127219 */ /* 0x181fe20000001207 */
[----:B------:R0:W4:Y:S01]  /*7f70*/  F2I.U32.TRUNC.NTZ R20, R12 ;  /* 0x0000000c00147305 */ /* 0x000122000020f000 */
[----:B------:R-:W-:Y:S01]  /*7f80*/  SHF.R.U32.HI R7, RZ, R14, R7 ;  /* 0x0000000eff077219 */ /* 0x000fe20000011607 */
[----:B------:R-:W-:-:S04]  /*7f90*/  IMAD.MOV.U32 R11, RZ, RZ, -0x1 ;  /* 0xffffffffff0b7424 */ /* 0x000fc800078e00ff */
[----:B------:R-:W0:Y:S01]  /*7fa0*/  LDC R22, c[0x0][0x600] ;  /* 0x00018000ff167b82 */ /* 0x000e220000000800 */
[-CC-:B-1----:R-:W-:Y:S02]  /*7fb0*/  SHF.R.U64 R16, R18, R26.reuse, R7.reuse ;  /* 0x0000001a12107219 */ /* 0x182fe40000001207 */
[----:B------:R-:W-:-:S05]  /*7fc0*/  SHF.R.U32.HI R7, RZ, R26, R7 ;  /* 0x0000001aff077219 */ /* 0x000fca0000011607 */
[----:B------:R-:W1:Y:S01]  /*7fd0*/  LDC R29, c[0x0][0x648] ;  /* 0x00019200ff1d7b82 */ /* 0x000e620000000800 */
[-C--:B--2---:R-:W-:Y:S02]  /*7fe0*/  SHF.L.U32 R10, R11, R28.reuse, RZ ;  /* 0x0000001c0b0a7219 */ /* 0x084fe400000006ff */
[-CC-:B------:R-:W-:Y:S02]  /*7ff0*/  SHF.R.U64 R21, R16, R28.reuse, R7.reuse ;  /* 0x0000001c10157219 */ /* 0x180fe40000001207 */
[----:B------:R-:W-:Y:S02]  /*8000*/  SHF.R.U32.HI R11, RZ, R28, R7 ;  /* 0x0000001cff0b7219 */ /* 0x000fe40000011607 */
[----:B------:R-:W-:Y:S01]  /*8010*/  LOP3.LUT R27, RZ, R10, RZ, 0x33, !PT ;  /* 0x0000000aff1b7212 */ /* 0x000fe200078e33ff */
[----:B------:R-:W2:Y:S01]  /*8020*/  LDC R33, c[0x0][0x638] ;  /* 0x00018e00ff217b82 */ /* 0x000ea20000000800 */
[----:B------:R-:W-:Y:S01]  /*8030*/  SHF.L.U32 R28, R13, R28, RZ ;  /* 0x0000001c0d1c7219 */ /* 0x000fe200000006ff */
[----:B------:R-:W-:-:S06]  /*8040*/  IMAD.MOV.U32 R10, RZ, RZ, R21 ;  /* 0x000000ffff0a7224 */ /* 0x000fcc00078e0015 */
[----:B------:R-:W0:Y:S01]  /*8050*/  LDC R34, c[0x0][0x610] ;  /* 0x00018400ff227b82 */ /* 0x000e220000000800 */
[----:B----4-:R-:W-:Y:S05]  /*8060*/  @!P0 BRA `(.L_x_171) ;  /* 0x0000000000288947 */ /* 0x010fea0003800000 */
[----:B------:R-:W4:Y:S02]  /*8070*/  LDC R10, c[0x0][0x64c] ;  /* 0x00019300ff0a7b82 */ /* 0x000f240000000800 */
[----:B----4-:R-:W-:-:S05]  /*8080*/  IADD3 R7, P0, R21, R10, RZ ;  /* 0x0000000a15077210 */ /* 0x010fca0007f1e0ff */
[----:B------:R-:W-:-:S04]  /*8090*/  IMAD.X R17, RZ, RZ, R11, P0 ;  /* 0x000000ffff117224 */ /* 0x000fc800000e060b */
[----:B------:R-:W-:-:S04]  /*80a0*/  IMAD.WIDE.U32 R10, R17, R30, RZ ;  /* 0x0000001e110a7225 */ /* 0x000fc800078e00ff */
[----:B0-----:R-:W-:-:S04]  /*80b0*/  IMAD.WIDE.U32 R12, P0, R7, R31, R10 ;  /* 0x0000001f070c7225 */ /* 0x001fc8000780000a */
[----:B------:R-:W-:-:S04]  /*80c0*/  IMAD.WIDE.U32 R10, R7, R30, RZ ;  /* 0x0000001e070a7225 */ /* 0x000fc800078e00ff */
[----:B------:R-:W-:Y:S01]  /*80d0*/  IMAD.X R15, RZ, RZ, RZ, P0 ;  /* 0x000000ffff0f7224 */ /* 0x000fe200000e06ff */
[----:B------:R-:W-:Y:S01]  /*80e0*/  IADD3 RZ, P0, R11, R12, RZ ;  /* 0x0000000c0bff7210 */ /* 0x000fe20007f1e0ff */
[----:B------:R-:W-:-:S04]  /*80f0*/  IMAD.MOV.U32 R14, RZ, RZ, R13 ;  /* 0x000000ffff0e7224 */ /* 0x000fc800078e000d */
[----:B------:R-:W-:-:S08]  /*8100*/  IMAD.WIDE.U32.X R10, R17, R31, R14, P0 ;  /* 0x0000001f110a7225 */ /* 0x000fd000000e040e */
.L_x_171:
[----:B-1----:R-:W-:Y:S01]  /*8110*/  SHF.R.U64 R7, R10, R29, R11 ;  /* 0x0000001d0a077219 */ /* 0x002fe2000000120b */
[----:B0-----:R-:W-:Y:S01]  /*8120*/  VIADD R11, R22, 0xffffffff ;  /* 0xffffffff160b7836 */ /* 0x001fe20000000000 */
[----:B------:R-:W-:Y:S01]  /*8130*/  LOP3.LUT R32, R16, R27, RZ, 0xc0, !PT ;  /* 0x0000001b10207212 */ /* 0x000fe200078ec0ff */
[----:B------:R-:W-:Y:S02]  /*8140*/  IMAD.MOV R20, RZ, RZ, -R20 ;  /* 0x000000ffff147224 */ /* 0x000fe400078e0a14 */
[----:B------:R-:W-:Y:S01]  /*8150*/  IMAD.MOV R10, RZ, RZ, -R7 ;  /* 0x000000ffff0a7224 */ /* 0x000fe200078e0a07 */
[----:B------:R-:W-:Y:S01]  /*8160*/  LOP3.LUT R18, R18, R11, RZ, 0xc0, !PT ;  /* 0x0000000b12127212 */ /* 0x000fe200078ec0ff */
[----:B------:R-:W-:Y:S02]  /*8170*/  IMAD R32, R28, R7, R32 ;  /* 0x000000071c207224 */ /* 0x000fe400078e0220 */
[----:B---3--:R-:W-:Y:S02]  /*8180*/  @P3 IMAD R25, R23, R20, R24 ;  /* 0x0000001417193224 */ /* 0x008fe400078e0218 */
[----:B--2---:R-:W-:-:S02]  /*8190*/  IMAD R7, R10, R33, R21 ;  /* 0x000000210a077224 */ /* 0x004fc400078e0215 */
[----:B------:R-:W-:Y:S02]  /*81a0*/  IMAD R32, R32, R34, R25 ;  /* 0x0000002220207224 */ /* 0x000fe400078e0219 */
[----:B------:R-:W-:Y:S02]  /*81b0*/  IMAD R7, R7, R22, R18 ;  /* 0x0000001607077224 */ /* 0x000fe400078e0212 */
[----:B------:R-:W-:-:S03]  /*81c0*/  IMAD.MOV.U32 R10, RZ, RZ, 0x1 ;  /* 0x00000001ff0a7424 */ /* 0x000fc600078e00ff */
[----:B------:R-:W-:Y:S02]  /*81d0*/  SEL R11, R7, R32, !P3 ;  /* 0x00000020070b7207 */ /* 0x000fe40005800000 */
[----:B------:R-:W-:Y:S01]  /*81e0*/  SEL R32, R32, R7, !P3 ;  /* 0x0000000720207207 */ /* 0x000fe20005800000 */
[----:B------:R-:W-:-:S07]  /*81f0*/  IMAD.MOV.U32 R7, RZ, RZ, R19 ;  /* 0x000000ffff077224 */ /* 0x000fce00078e0013 */
.L_x_169:
[----:B------:R-:W-:Y:S01]  /*8200*/  LOP3.LUT P0, RZ, R10, 0xff, RZ, 0xc0, !PT ;  /* 0x000000ff0aff7812 */ /* 0x000fe2000780c0ff */
[----:B------:R-:W-:-:S12]  /*8210*/  IMAD.MOV.U32 R10, RZ, RZ, R32 ;  /* 0x000000ffff0a7224 */ /* 0x000fd800078e0020 */
[----:B------:R-:W-:Y:S05]  /*8220*/  @P0 BRA `(.L_x_172) ;  /* 0xffffff90008c0947 */ /* 0x000fea000383ffff */
[----:B------:R-:W-:Y:S05]  /*8230*/  EXIT ;  /* 0x000000000000794d */ /* 0x000fea0003800000 */
.L_x_8:
        /* <DEDUP_REMOVED lines=26> */
.L_x_174:
[----:B------:R-:W0:Y:S01]  /*83e0*/  LDC.64 R28, c[0x0][0x640] ;  /* 0x00019000ff1c7b82 */ /* 0x000e220000000a00 */
[-CC-:B------:R-:W-:Y:S01]  /*83f0*/  SHF.R.U64 R21, R16, R6.reuse, R17.reuse ;  /* 0x0000000610157219 */ /* 0x180fe20000001211 */
[----:B------:R-:W-:Y:S01]  /*8400*/  IMAD.MOV.U32 R31, RZ, RZ, 0x1 ;  /* 0x00000001ff1f7424 */ /* 0x000fe200078e00ff */
[----:B------:R-:W-:Y:S02]  /*8410*/  SHF.R.U32.HI R5, RZ, R6, R17 ;  /* 0x00000006ff057219 */ /* 0x000fe40000011611 */
        /* <DEDUP_REMOVED lines=9> */
[----:B0-----:R-:W-:Y:S01]  /*84b0*/  ISETP.NE.U32.AND P0, PT, R28, RZ, PT ;  /* 0x000000ff1c00720c */ /* 0x001fe20003f05070 */
[----:B------:R-:W-:-:S03]  /*84c0*/  IMAD.MOV.U32 R11, RZ, RZ, -0x1 ;  /* 0xffffffffff0b7424 */ /* 0x000fc600078e00ff */
[----:B------:R-:W-:Y:S02]  /*84d0*/  ISETP.NE.AND.EX P0, PT, R29, RZ, PT, P0 ;  /* 0x000000ff1d00720c */ /* 0x000fe40003f05300 */
[----:B------:R-:W0:Y:S01]  /*84e0*/  LDC R24, c[0x0][0x600] ;  /* 0x00018000ff187b82 */ /* 0x000e220000000800 */
[-CC-:B-1----:R-:W-:Y:S02]  /*84f0*/  SHF.R.U64 R18, R10, R14.reuse, R5.reuse ;  /* 0x0000000e0a127219 */ /* 0x182fe40000001205 */
[----:B------:R-:W-:-:S05]  /*8500*/  SHF.R.U32.HI R5, RZ, R14, R5 ;  /* 0x0000000eff057219 */ /* 0x000fca0000011605 */
        /* <DEDUP_REMOVED lines=21> */
.L_x_175:
[----:B-1----:R-:W-:Y:S01]  /*8660*/  SHF.R.U64 R6, R10, R25, R11 ;  /* 0x000000190a067219 */ /* 0x002fe2000000120b */
[----:B0-----:R-:W-:Y:S01]  /*8670*/  VIADD R11, R24, 0xffffffff ;  /* 0xffffffff180b7836 */ /* 0x001fe20000000000 */
[----:B------:R-:W-:Y:S01]  /*8680*/  SHF.L.U32 R9, R31, R26, RZ ;  /* 0x0000001a1f097219 */ /* 0x000fe200000006ff */
[----:B------:R-:W-:Y:S01]  /*8690*/  @P3 IMAD R12, R13, R20, R8 ;  /* 0x000000140d0c3224 */ /* 0x000fe200078e0208 */
[----:B------:R-:W-:Y:S01]  /*86a0*/  LOP3.LUT R5, R22, R33, RZ, 0xc0, !PT ;  /* 0x0000002116057212 */ /* 0x000fe200078ec0ff */
[----:B------:R-:W-:Y:S01]  /*86b0*/  IMAD.MOV R10, RZ, RZ, -R6 ;  /* 0x000000ffff0a7224 */ /* 0x000fe200078e0a06 */
[----:B------:R-:W-:Y:S01]  /*86c0*/  LOP3.LUT R18, R18, R11, RZ, 0xc0, !PT ;  /* 0x0000000b12127212 */ /* 0x000fe200078ec0ff */
[----:B------:R-:W-:Y:S02]  /*86d0*/  IMAD.MOV.U32 R17, RZ, RZ, R21 ;  /* 0x000000ffff117224 */ /* 0x000fe400078e0015 */
[----:B------:R-:W-:Y:S02]  /*86e0*/  IMAD R9, R9, R6, R5 ;  /* 0x0000000609097224 */ /* 0x000fe400078e0205 */
[----:B--2---:R-:W-:-:S02]  /*86f0*/  IMAD R5, R10, R27, R23 ;  /* 0x0000001b0a057224 */ /* 0x004fc400078e0217 */
[----:B---3--:R-:W-:Y:S02]  /*8700*/  IMAD R12, R9, R30, R12 ;  /* 0x0000001e090c7224 */ /* 0x008fe400078e020c */
[----:B------:R-:W-:Y:S02]  /*8710*/  IMAD.MOV.U32 R6, RZ, RZ, 0x1 ;  /* 0x00000001ff067424 */ /* 0x000fe400078e00ff */
[----:B------:R-:W-:-:S03]  /*8720*/  IMAD R9, R5, R24, R18 ;  /* 0x0000001805097224 */ /* 0x000fc600078e0212 */
[----:B------:R-:W-:Y:S02]  /*8730*/  PRMT R5, R6, 0x7610, R5 ;  /* 0x0000761006057816 */ /* 0x000fe40000000005 */
[----:B------:R-:W-:Y:S02]  /*8740*/  SEL R6, R9, R12, !P3 ;  /* 0x0000000c09067207 */ /* 0x000fe40005800000 */
[----:B------:R-:W-:-:S07]  /*8750*/  SEL R18, R12, R9, !P3 ;  /* 0x000000090c127207 */ /* 0x000fce0005800000 */
.L_x_173:
[----:B------:R-:W-:-:S08]  /*8760*/  NOP ;  /* 0x0000000000007918 */ /* 0x000fd00000000000 */
[----:B------:R-:W0:-:S00]  /*8770*/  USETMAXREG.DEALLOC.CTAPOOL 0x28 ;  /* 0x00000028000079c8 */ /* 0x000e0000080e0500 */
[----:B0-----:R-:W-:-:S13]  /*8780*/  ISETP.NE.AND P0, PT, R7, RZ, PT ;  /* 0x000000ff0700720c */ /* 0x001fda0003f05270 */
[----:B------:R-:W-:Y:S05]  /*8790*/  @P0 EXIT ;  /* 0x000000000000094d */ /* 0x000fea0003800000 */
[----:B------:R-:W-:Y:S01]  /*87a0*/  LOP3.LUT P0, RZ, R5, 0xff, RZ, 0xc0, !PT ;  /* 0x000000ff05ff7812 */ /* 0x000fe2000780c0ff */
[----:B------:R-:W-:Y:S02]  /*87b0*/  IMAD.MOV.U32 R5, RZ, RZ, 0x1 ;  /* 0x00000001ff057424 */ /* 0x000fe400078e00ff */
[----:B------:R-:W-:-:S10]  /*87c0*/  IMAD.MOV.U32 R15, RZ, RZ, RZ ;  /* 0x000000ffff0f7224 */ /* 0x000fd400078e00ff */
[----:B------:R-:W-:Y:S05]  /*87d0*/  @!P0 BRA `(.L_x_176) ;  /* 0x0000000c003c8947 */ /* 0x000fea0003800000 */
[----:B------:R-:W0:Y:S01]  /*87e0*/  LDC R5, c[0x0][0x28c] ;  /* 0x0000a300ff057b82 */ /* 0x000e220000000800 */
[----:B------:R-:W1:Y:S01]  /*87f0*/  S2R R12, SR_CgaCtaId ;  /* 0x00000000000c7919 */ /* 0x000e620000008800 */
[----:B------:R-:W-:Y:S01]  /*8800*/  ULDC UR5, c[0x0][0x658] ;  /* 0x0001960000057ab9 */ /* 0x000fe20000000800 */
[----:B------:R-:W-:Y:S01]  /*8810*/  UMOV UR7, 0xffffffff ;  /* 0xffffffff00077882 */ /* 0x000fe20000000000 */
[----:B------:R-:W-:Y:S01]  /*8820*/  ULDC UR6, c[0x0][0xc] ;  /* 0x0000030000067ab9 */ /* 0x000fe20000000800 */
[----:B------:R-:W-:Y:S01]  /*8830*/  USHF.L.U32 UR8, UR7, UR5, URZ ;  /* 0x0000000507087299 */ /* 0x000fe2000800063f */
[----:B------:R-:W-:Y:S01]  /*8840*/  BSSY B0, `(.L_x_176) ;  /* 0x00000c8000007945 */ /* 0x000fe20003800000 */
[----:B------:R-:W-:Y:S01]  /*8850*/  UMOV UR9, 0x1 ;  /* 0x0000000100097882 */ /* 0x000fe20000000000 */
[----:B------:R-:W-:Y:S01]  /*8860*/  ULDC UR7, c[0x0][0x10] ;  /* 0x0000040000077ab9 */ /* 0x000fe20000000800 */
[----:B------:R-:W-:Y:S01]  /*8870*/  USHF.L.U32 UR18, UR9, UR5, URZ ;  /* 0x0000000509127299 */ /* 0x000fe2000800063f */
[----:B------:R-:W-:Y:S01]  /*8880*/  IMAD.MOV.U32 R16, RZ, RZ, 0x1 ;  /* 0x00000001ff107424 */ /* 0x000fe200078e00ff */
[----:B------:R-:W-:Y:S01]  /*8890*/  UIMAD.WIDE.U32 UR6, UR6, UR7, URZ ;  /* 0x00000007060672a5 */ /* 0x000fe2000f8e003f */
[----:B------:R-:W-:Y:S01]  /*88a0*/  LOP3.LUT R14, R4, 0x2, RZ, 0xfc, !PT ;  /* 0x00000002040e7812 */ /* 0x000fe200078efcff */
[----:B------:R-:W-:Y:S01]  /*88b0*/  ULDC UR5, c[0x0][0x14] ;  /* 0x0000050000057ab9 */ /* 0x000fe20000000800 */
[----:B------:R-:W-:Y:S01]  /*88c0*/  IMAD.MOV.U32 R15, RZ, RZ, RZ ;  /* 0x000000ffff0f7224 */ /* 0x000fe200078e00ff */
[----:B------:R-:W-:-:S02]  /*88d0*/  UIMAD.WIDE.U32 UR20, UR6, UR5, URZ ;  /* 0x00000005061472a5 */ /* 0x000fc4000f8e003f */
[----:B------:R-:W-:Y:S01]  /*88e0*/  UIMAD UR13, UR7, UR5, URZ ;  /* 0x00000005070d72a4 */ /* 0x000fe2000f8e023f */
[----:B------:R-:W-:Y:S01]  /*88f0*/  ULDC UR4, c[0x0][0x600] ;  /* 0x0001800000047ab9 */ /* 0x000fe20000000800 */
[----:B------:R-:W-:Y:S02]  /*8900*/  ULOP3.LUT UR17, URZ, UR8, URZ, 0x33, !UPT ;  /* 0x000000083f117292 */ /* 0x000fe4000f8e333f */
[----:B------:R-:W-:Y:S01]  /*8910*/  UIADD3 UR4, UR4, -0x1, URZ ;  /* 0xffffffff04047890 */ /* 0x000fe2000fffe03f */
[----:B0-----:R-:W-:Y:S01]  /*8920*/  VIADD R5, R5, 0x1f ;  /* 0x0000001f05057836 */ /* 0x001fe20000000000 */
[----:B------:R-:W-:Y:S01]  /*8930*/  UIADD3 UR13, UR21, UR13, URZ ;  /* 0x0000000d150d7290 */ /* 0x000fe2000fffe03f */
[----:B------:R-:W-:-:S03]  /*8940*/  ULDC.64 UR22, c[0x0][0x198] ;  /* 0x0000660000167ab9 */ /* 0x000fc60000000a00 */
[----:B------:R-:W-:-:S04]  /*8950*/  SHF.R.S32.HI R8, RZ, 0x1f, R5 ;  /* 0x0000001fff087819 */ /* 0x000fc80000011405 */
[----:B------:R-:W-:Y:S01]  /*8960*/  LEA.HI R8, R8, R5, RZ, 0x5 ;  /* 0x0000000508087211 */ /* 0x000fe200078f28ff */
[C---:B-1----:R-:W-:Y:S02]  /*8970*/  IMAD.SHL.U32 R11, R12.reuse, 0x10, RZ ;  /* 0x000000100c0b7824 */ /* 0x042fe400078e00ff */
[----:B------:R-:W-:Y:S01]  /*8980*/  IMAD.SHL.U32 R12, R12, 0x200, RZ ;  /* 0x000002000c0c7824 */ /* 0x000fe200078e00ff */
[----:B------:R-:W-:Y:S01]  /*8990*/  SHF.R.S32.HI R10, RZ, 0x5, R8 ;  /* 0x00000005ff0a7819 */ /* 0x000fe20000011408 */
[----:B------:R-:W-:Y:S01]  /*89a0*/  IMAD.MOV.U32 R5, RZ, RZ, 0x1 ;  /* 0x00000001ff057424 */ /* 0x000fe200078e00ff */
[----:B------:R-:W-:Y:S02]  /*89b0*/  LOP3.LUT R11, R11, 0x30, RZ, 0xc0, !PT ;  /* 0x000000300b0b7812 */ /* 0x000fe400078ec0ff */
[----:B------:R-:W-:Y:S01]  /*89c0*/  LOP3.LUT R12, R12, 0x600, RZ, 0xc0, !PT ;  /* 0x000006000c0c7812 */ /* 0x000fe200078ec0ff */
[----:B------:R-:W-:-:S07]  /*89d0*/  VIADD R13, R10, 0x1 ;  /* 0x000000010a0d7836 */ /* 0x000fce0000000000 */
.L_x_187:
[----:B------:R-:W-:-:S03]  /*89e0*/  UMOV UR5, 0xffffffff ;  /* 0xffffffff00057882 */ /* 0x000fc60000000000 */
[----:B------:R-:W-:Y:S05]  /*89f0*/  BRA.DIV UR5, `(.L_x_177) ;  /* 0x0000001a052c7947 */ /* 0x000fea000b800000 */
[----:B------:R-:W-:-:S13]  /*8a00*/  ELECT P0, URZ, PT ;  /* 0x00000000003f782f */ /* 0x000fda0003800000 */
.L_x_216:
[----:B------:R-:W0:Y:S01]  /*8a10*/  LDC R7, c[0x0][0x28c] ;  /* 0x0000a300ff077b82 */ /* 0x000e220000000800 */
[----:B------:R-:W-:Y:S01]  /*8a20*/  BSSY B1, `(.L_x_178) ;  /* 0x0000038000017945 */ /* 0x000fe20003800000 */
[----:B0-----:R-:W-:-:S13]  /*8a30*/  ISETP.LT.OR P0, PT, R7, 0x1, !P0 ;  /* 0x000000010700780c */ /* 0x001fda0004701670 */
[----:B------:R-:W-:Y:S05]  /*8a40*/  @P0 BRA `(.L_x_179) ;  /* 0x0000000000d40947 */ /* 0x000fea0003800000 */
[----:B------:R-:W-:Y:S02]  /*8a50*/  IMAD R20, R6, 0x40, R11 ;  /* 0x0000004006147824 */ /* 0x000fe400078e020b */
[----:B------:R-:W-:Y:S02]  /*8a60*/  IMAD.SHL.U32 R19, R18, 0x100, RZ ;  /* 0x0000010012137824 */ /* 0x000fe400078e00ff */
[----:B------:R-:W-:Y:S02]  /*8a70*/  IMAD.MOV.U32 R23, RZ, RZ, RZ ;  /* 0x000000ffff177224 */ /* 0x000fe400078e00ff */
[----:B------:R-:W-:Y:S02]  /*8a80*/  IMAD.MOV.U32 R6, RZ, RZ, R13 ;  /* 0x000000ffff067224 */ /* 0x000fe400078e000d */
[----:B------:R-:W-:Y:S02]  /*8a90*/  IMAD.MOV.U32 R7, RZ, RZ, R5 ;  /* 0x000000ffff077224 */ /* 0x000fe400078e0005 */
[----:B------:R-:W-:-:S07]  /*8aa0*/  IMAD.MOV.U32 R9, RZ, RZ, R15 ;  /* 0x000000ffff097224 */ /* 0x000fce00078e000f */
.L_x_182:
[----:B------:R-:W0:Y:S01]  /*8ab0*/  S2R R21, SR_CgaCtaId ;  /* 0x0000000000157919 */ /* 0x000e220000008800 */
[----:B------:R-:W-:Y:S02]  /*8ac0*/  MOV R8, 0x400 ;  /* 0x0000040000087802 */ /* 0x000fe40000000f00 */
[----:B------:R-:W-:-:S13]  /*8ad0*/  LOP3.LUT P1, RZ, R0, 0x7f, RZ, 0xc0, !PT ;  /* 0x0000007f00ff7812 */ /* 0x000fda000782c0ff */
[----:B------:R-:W1:Y:S01]  /*8ae0*/  @!P1 LDC R18, c[0x0][0x500] ;  /* 0x00014000ff129b82 */ /* 0x000e620000000800 */
[----:B0-----:R-:W-:Y:S02]  /*8af0*/  LEA R22, R21, R8, 0x18 ;  /* 0x0000000815167211 */ /* 0x001fe400078ec0ff */
[----:B------:R-:W-:-:S03]  /*8b00*/  SHF.L.U32 R8, R7, 0x1f, RZ ;  /* 0x0000001f07087819 */ /* 0x000fc600000006ff */
[----:B------:R-:W-:-:S04]  /*8b10*/  IMAD R21, R9, 0x8, R22 ;  /* 0x0000000809157824 */ /* 0x000fc800078e0216 */
[----:B------:R-:W0:Y:S02]  /*8b20*/  SYNCS.PHASECHK.TRANS64.TRYWAIT P0, [R21+URZ+0xb0], R8 ;  /* 0x0000b008150075a7 */ /* 0x000e24000800017f */
[----:B01----:R-:W-:Y:S05]  /*8b30*/  @!P0 BRA `(.L_x_180) ;  /* 0x0000001400fc8947 */ /* 0x003fea0003800000 */
.L_x_217:
[----:B0-----:R-:W-:Y:S01]  /*8b40*/  PRMT R8, R14, 0x9910, RZ ;  /* 0x000099100e087816 */ /* 0x001fe200000000ff */
[----:B------:R0:W-:Y:S03]  /*8b50*/  @!P1 SYNCS.ARRIVE.TRANS64 RZ, [R21+URZ], R18 ;  /* 0x0000001215ff99a7 */ /* 0x0001e6000800003f */
[----:B------:R-:W-:-:S13]  /*8b60*/  ISETP.NE.AND P0, PT, R8, 0x2, PT ;  /* 0x000000020800780c */ /* 0x000fda0003f05270 */
[----:B0-----:R-:W-:Y:S05]  /*8b70*/  @P0 BRA `(.L_x_181) ;  /* 0x0000000000040947 */ /* 0x001fea0003800000 */
[----:B------:R-:W-:Y:S01]  /*8b80*/  BPT.TRAP 0x1 ;  /* 0x000000040000795c */ /* 0x000fe20000300000 */
.L_x_181:
[----:B------:R-:W-:Y:S01]  /*8b90*/  R2UR UR16, R22 ;  /* 0x00000000161072ca */ /* 0x000fe200000e0000 */
[----:B------:R-:W-:Y:S01]  /*8ba0*/  IMAD R22, R9, 0x2000, R22 ;  /* 0x0000200009167824 */ /* 0x000fe200078e0216 */
[----:B------:R-:W-:Y:S01]  /*8bb0*/  R2UR UR9, R21 ;  /* 0x00000000150972ca */ /* 0x000fe200000e0000 */
[----:B------:R-:W-:Y:S01]  /*8bc0*/  IMAD R8, R9, 0x800, R12 ;  /* 0x0000080009087824 */ /* 0x000fe200078e020c */
[----:B------:R-:W-:Y:S01]  /*8bd0*/  UIADD3 UR6, UP0, UR22, 0xf0, URZ ;  /* 0x000000f016067890 */ /* 0x000fe2000ff1e03f */
[----:B------:R-:W-:Y:S01]  /*8be0*/  VIADD R6, R6, 0xffffffff ;  /* 0xffffffff06067836 */ /* 0x000fe20000000000 */
[----:B------:R-:W-:Y:S01]  /*8bf0*/  R2UR UR5, R22 ;  /* 0x00000000160572ca */ /* 0x000fe200000e0000 */
[----:B------:R-:W-:Y:S01]  /*8c00*/  UIADD3 UR24, UP1, UR22, 0x1f0, URZ ;  /* 0x000001f016187890 */ /* 0x000fe2000ff3e03f */
[----:B------:R-:W-:Y:S01]  /*8c10*/  R2UR UR8, R8 ;  /* 0x00000000080872ca */ /* 0x000fe200000e0000 */
[----:B------:R-:W-:Y:S01]  /*8c20*/  UIADD3.X UR7, URZ, UR23, URZ, UP0, !UPT ;  /* 0x000000173f077290 */ /* 0x000fe200087fe43f */
[----:B------:R-:W-:Y:S01]  /*8c30*/  R2UR UR11, R19 ;  /* 0x00000000130b72ca */ /* 0x000fe200000e0000 */
[----:B------:R-:W-:Y:S01]  /*8c40*/  VIADD R9, R9, 0x1 ;  /* 0x0000000109097836 */ /* 0x000fe20000000000 */
[----:B------:R-:W-:Y:S01]  /*8c50*/  R2UR UR10, R23 ;  /* 0x00000000170a72ca */ /* 0x000fe200000e0000 */
[----:B------:R-:W-:Y:S01]  /*8c60*/  UIADD3.X UR25, URZ, UR23, URZ, UP1, !UPT ;  /* 0x000000173f197290 */ /* 0x000fe20008ffe43f */
[----:B------:R-:W-:Y:S01]  /*8c70*/  R2UR UR12, R17 ;  /* 0x00000000110c72ca */ /* 0x000fe200000e0000 */
[----:B------:R-:W-:Y:S01]  /*8c80*/  UMOV UR14, 0x0 ;  /* 0x00000000000e7882 */ /* 0x000fe20000000000 */
[----:B------:R-:W-:Y:S01]  /*8c90*/  R2UR UR19, R20 ;  /* 0x00000000141372ca */ /* 0x000fe200000e0000 */
[----:B------:R-:W-:Y:S01]  /*8ca0*/  UMOV UR15, 0x10000000 ;  /* 0x10000000000f7882 */ /* 0x000fe20000000000 */
[----:B------:R-:W-:Y:S01]  /*8cb0*/  ISETP.GT.AND P1, PT, R6, 0x1, PT ;  /* 0x000000010600780c */ /* 0x000fe20003f24270 */
[----:B------:R-:W-:Y:S01]  /*8cc0*/  UIADD3 UR5, UR5, 0x280, URZ ;  /* 0x0000028005057890 */ /* 0x000fe2000fffe03f */
[----:B------:R-:W-:Y:S01]  /*8cd0*/  ISETP.NE.AND P0, PT, R9, 0x16, PT ;  /* 0x000000160900780c */ /* 0x000fe20003f05270 */
[----:B------:R-:W-:Y:S01]  /*8ce0*/  UIADD3 UR16, UR16, 0x2c280, UR8 ;  /* 0x0002c28010107890 */ /* 0x000fe2000fffe008 */
[----:B------:R-:W-:Y:S01]  /*8cf0*/  VIADD R23, R23, 0x20 ;  /* 0x0000002017177836 */ /* 0x000fe20000000000 */
[----:B------:R-:W-:Y:S01]  /*8d00*/  UMOV UR26, 0xf0000 ;  /* 0x000f0000001a7882 */ /* 0x000fe20000000000 */
[----:B------:R-:W-:-:S02]  /*8d10*/  SEL R8, RZ, 0x1, P0 ;  /* 0x00000001ff087807 */ /* 0x000fc40000000000 */
[----:B------:R-:W-:Y:S01]  /*8d20*/  UMOV UR8, UR5 ;  /* 0x0000000500087c82 */ /* 0x000fe20008000000 */
[----:B------:R-:W-:Y:S01]  /*8d30*/  SEL R9, R9, RZ, P0 ;  /* 0x000000ff09097207 */ /* 0x000fe20000000000 */
[----:B------:R0:W-:Y:S01]  /*8d40*/  UTMALDG.3D [UR8], [UR6], desc[UR14] ;  /* 0x00000e08060075b4 */ /* 0x0001e20008011000 */
[----:B------:R-:W-:Y:S01]  /*8d50*/  LOP3.LUT R7, R7, R8, RZ, 0x3c, !PT ;  /* 0x0000000807077212 */ /* 0x000fe200078e3cff */
[----:B0-----:R-:W-:Y:S01]  /*8d60*/  UMOV UR11, UR19 ;  /* 0x00000013000b7c82 */ /* 0x001fe20008000000 */
[----:B------:R-:W-:Y:S02]  /*8d70*/  UMOV UR8, UR16 ;  /* 0x0000001000087c82 */ /* 0x000fe40008000000 */
[----:B------:R0:W-:Y:S02]  /*8d80*/  UTMALDG.3D.MULTICAST [UR8], [UR24], UR26, desc[UR14] ;  /* 0x00000e08180073b4 */ /* 0x0001e4000801181a */
[----:B0-----:R-:W-:Y:S05]  /*8d90*/  @P1 BRA `(.L_x_182) ;  /* 0xfffffffc00441947 */ /* 0x001fea000383ffff */
.L_x_179:
[----:B------:R-:W-:Y:S05]  /*8da0*/  BSYNC B1 ;  /* 0x0000000000017941 */ /* 0x000fea0003800000 */
.L_x_178:
[----:B------:R-:W-:Y:S01]  /*8db0*/  LOP3.LUT P1, RZ, R16, 0xff, RZ, 0xc0, !PT ;  /* 0x000000ff10ff7812 */ /* 0x000fe2000782c0ff */
[C---:B------:R-:W-:Y:S01]  /*8dc0*/  IMAD.IADD R15, R10.reuse, 0x1, R15 ;  /* 0x000000010a0f7824 */ /* 0x040fe200078e020f */
[----:B------:R-:W-:Y:S01]  /*8dd0*/  ULDC.64 UR6, c[0x0][0x650] ;  /* 0x0001940000067ab9 */ /* 0x000fe20000000a00 */
[C---:B------:R-:W-:Y:S01]  /*8de0*/  ISETP.GE.U32.AND P2, PT, R10.reuse, 0x16, PT ;  /* 0x000000160a00780c */ /* 0x040fe20003f46070 */
[----:B------:R-:W-:Y:S01]  /*8df0*/  BSSY B1, `(.L_x_183) ;  /* 0x000006a000017945 */ /* 0x000fe20003800000 */
[----:B------:R-:W-:Y:S01]  /*8e00*/  IMAD.MOV.U32 R18, RZ, RZ, -0x1 ;  /* 0xffffffffff127424 */ /* 0x000fe200078e00ff */
[----:B------:R-:W-:Y:S01]  /*8e10*/  ISETP.GT.U32.AND P0, PT, R15, 0x15, PT ;  /* 0x000000150f00780c */ /* 0x000fe20003f04070 */
[----:B------:R-:W-:Y:S01]  /*8e20*/  IMAD.MOV.U32 R17, RZ, RZ, -0x1 ;  /* 0xffffffffff117424 */ /* 0x000fe200078e00ff */
[----:B------:R-:W-:Y:S02]  /*8e30*/  PRMT R16, RZ, 0x7610, R16 ;  /* 0x00007610ff107816 */ /* 0x000fe40000000010 */
[----:B------:R-:W-:-:S03]  /*8e40*/  ISETP.LT.U32.AND P0, PT, R10, 0x16, P0 ;  /* 0x000000160a00780c */ /* 0x000fc60000701070 */
[----:B------:R-:W0:Y:S01]  /*8e50*/  @P1 S2R R7, SR_CgaCtaId ;  /* 0x0000000000071919 */ /* 0x000e220000008800 */
[----:B------:R-:W-:-:S04]  /*8e60*/  @P1 MOV R6, 0x400 ;  /* 0x0000040000061802 */ /* 0x000fc80000000f00 */
[----:B0-----:R-:W-:Y:S01]  /*8e70*/  @P1 LEA R8, R7, R6, 0x18 ;  /* 0x0000000607081211 */ /* 0x001fe200078ec0ff */
[----:B------:R-:W-:Y:S01]  /*8e80*/  IMAD.WIDE.U32 R6, R15, -0x45d1745d, RZ ;  /* 0xba2e8ba30f067825 */ /* 0x000fe200078e00ff */
[----:B------:R-:W-:Y:S02]  /*8e90*/  SEL R6, RZ, 0x1, !P0 ;  /* 0x00000001ff067807 */ /* 0x000fe40004000000 */
[----:B------:R0:W-:Y:S01]  /*8ea0*/  @P1 SYNCS.ARRIVE.TRANS64.A1T0 RZ, [R8+URZ+0x178], RZ ;  /* 0x000178ff08ff19a7 */ /* 0x0001e2000810003f */
[----:B------:R-:W-:Y:S02]  /*8eb0*/  IADD3 R2, P1, R2, UR20, RZ ;  /* 0x0000001402027c10 */ /* 0x000fe4000ff3e0ff */
[----:B------:R-:W-:Y:S01]  /*8ec0*/  LOP3.LUT R5, R5, R6, RZ, 0x3c, !PT ;  /* 0x0000000605057212 */ /* 0x000fe200078e3cff */
[----:B------:R-:W-:Y:S01]  /*8ed0*/  IMAD.MOV.U32 R6, RZ, RZ, -0x1 ;  /* 0xffffffffff067424 */ /* 0x000fe200078e00ff */
[----:B------:R-:W-:Y:S02]  /*8ee0*/  IADD3.X R3, R3, UR13, RZ, P1, !PT ;  /* 0x0000000d03037c10 */ /* 0x000fe40008ffe4ff */
[----:B------:R-:W-:-:S02]  /*8ef0*/  ISETP.GE.U32.AND P0, PT, R2, UR6, PT ;  /* 0x0000000602007c0c */ /* 0x000fc4000bf06070 */
[----:B0-----:R-:W-:Y:S02]  /*8f00*/  SHF.R.U32.HI R8, RZ, 0x4, R7 ;  /* 0x00000004ff087819 */ /* 0x001fe40000011607 */
[----:B------:R-:W-:Y:S02]  /*8f10*/  ISETP.GE.U32.AND.EX P0, PT, R3, UR7, PT, P0 ;  /* 0x0000000703007c0c */ /* 0x000fe4000bf06100 */
[----:B------:R-:W-:Y:S01]  /*8f20*/  @P2 LOP3.LUT R5, R5, 0x1, R8, 0x78, !PT ;  /* 0x0000000105052812 */ /* 0x000fe200078e7808 */
[----:B------:R-:W-:Y:S01]  /*8f30*/  IMAD R15, R8, -0x16, R15 ;  /* 0xffffffea080f7824 */ /* 0x000fe200078e020f */
[----:B------:R-:W-:-:S09]  /*8f40*/  PRMT R7, RZ, 0x7610, R7 ;  /* 0x00007610ff077816 */ /* 0x000fd20000000007 */
[----:B------:R-:W-:Y:S05]  /*8f50*/  @P0 BRA `(.L_x_184) ;  /* 0x00000004004c0947 */ /* 0x000fea0003800000 */
[----:B------:R-:W0:Y:S01]  /*8f60*/  S2R R18, SR_CTAID.X ;  /* 0x0000000000127919 */ /* 0x000e220000002500 */
[----:B------:R-:W-:Y:S01]  /*8f70*/  ULDC.64 UR6, c[0x0][0x628] ;  /* 0x00018a0000067ab9 */ /* 0x000fe20000000a00 */
[----:B------:R-:W-:Y:S01]  /*8f80*/  ULDC UR8, c[0x0][0x630] ;  /* 0x00018c0000087ab9 */ /* 0x000fe20000000800 */
[----:B------:R-:W-:Y:S01]  /*8f90*/  ISETP.NE.U32.AND P0, PT, RZ, UR6, PT ;  /* 0x00000006ff007c0c */ /* 0x000fe2000bf05070 */
[----:B------:R-:W1:Y:S01]  /*8fa0*/  S2R R19, SR_CTAID.Y ;  /* 0x0000000000137919 */ /* 0x000e620000002600 */
[----:B------:R-:W-:Y:S01]  /*8fb0*/  ULDC UR9, c[0x0][0x150] ;  /* 0x0000540000097ab9 */ /* 0x000fe20000000800 */
[----:B------:R-:W-:Y:S01]  /*8fc0*/  IMAD.MOV.U32 R6, RZ, RZ, R2 ;  /* 0x000000ffff067224 */ /* 0x000fe200078e0002 */
[----:B------:R-:W-:Y:S01]  /*8fd0*/  ISETP.NE.AND.EX P0, PT, RZ, UR7, PT, P0 ;  /* 0x00000007ff007c0c */ /* 0x000fe2000bf05300 */
[----:B------:R-:W-:Y:S01]  /*8fe0*/  IMAD.MOV.U32 R7, RZ, RZ, R3 ;  /* 0x000000ffff077224 */ /* 0x000fe200078e0003 */
[----:B0-----:R-:W-:-:S11]  /*8ff0*/  I2FP.F32.U32 R20, R18 ;  /* 0x0000001200147245 */ /* 0x001fd60000201000 */
[----:B------:R-:W-:Y:S05]  /*9000*/  @!P0 BRA `(.L_x_185) ;  /* 0x0000000000288947 */ /* 0x000fea0003800000 */
[----:B------:R-:W-:Y:S02]  /*9010*/  ULDC UR5, c[0x0][0x634] ;  /* 0x00018d0000057ab9 */ /* 0x000fe40000000800 */
[----:B------:R-:W-:-:S05]  /*9020*/  IADD3 R7, P0, R2, UR5, RZ ;  /* 0x0000000502077c10 */ /* 0x000fca000ff1e0ff */
[----:B------:R-:W-:-:S04]  /*9030*/  IMAD.X R17, RZ, RZ, R3, P0 ;  /* 0x000000ffff117224 */ /* 0x000fc800000e0603 */
[----:B------:R-:W-:-:S04]  /*9040*/  IMAD.WIDE.U32 R8, R17, UR6, RZ ;  /* 0x0000000611087c25 */ /* 0x000fc8000f8e00ff */
[----:B------:R-:W-:-:S04]  /*9050*/  IMAD.WIDE.U32 R8, P0, R7, UR7, R8 ;  /* 0x0000000707087c25 */ /* 0x000fc8000f800008 */
[----:B------:R-:W-:-:S04]  /*9060*/  IMAD.WIDE.U32 R6, R7, UR6, RZ ;  /* 0x0000000607067c25 */ /* 0x000fc8000f8e00ff */
[----:B------:R-:W-:Y:S01]  /*9070*/  IMAD.MOV.U32 R6, RZ, RZ, R9 ;  /* 0x000000ffff067224 */ /* 0x000fe200078e0009 */
[----:B------:R-:W-:Y:S01]  /*9080*/  IADD3 RZ, P1, R7, R8, RZ ;  /* 0x0000000807ff7210 */ /* 0x000fe20007f3e0ff */
[----:B------:R-:W-:-:S04]  /*9090*/  IMAD.X R7, RZ, RZ, RZ, P0 ;  /* 0x000000ffff077224 */ /* 0x000fc800000e06ff */
[----:B------:R-:W-:-:S08]  /*90a0*/  IMAD.WIDE.U32.X R6, R17, UR7, R6, P1 ;  /* 0x0000000711067c25 */ /* 0x000fd000088e0406 */
.L_x_185:
[--C-:B------:R-:W-:Y:S01]  /*90b0*/  SHF.R.U64 R17, R6, UR8, R7.reuse ;  /* 0x0000000806117c19 */ /* 0x100fe20008001207 */
[----:B------:R-:W-:Y:S01]  /*90c0*/  FMUL R20, R20, UR9 ;  /* 0x0000000914147c20 */ /* 0x000fe20008400000 */
[----:B------:R-:W0:Y:S01]  /*90d0*/  LDC R21, c[0x0][0x144] ;  /* 0x00005100ff157b82 */ /* 0x000e220000000800 */
[----:B-1----:R-:W-:Y:S01]  /*90e0*/  I2FP.F32.U32 R8, R19 ;  /* 0x0000001300087245 */ /* 0x002fe20000201000 */
[----:B------:R-:W-:Y:S01]  /*90f0*/  ULDC UR5, c[0x0][0x154] ;  /* 0x0000550000057ab9 */ /* 0x000fe20000000800 */
[----:B------:R-:W-:Y:S01]  /*9100*/  SHF.R.U32.HI R6, RZ, UR8, R7 ;  /* 0x00000008ff067c19 */ /* 0x000fe20008011607 */
[----:B------:R-:W-:Y:S01]  /*9110*/  ULDC.64 UR6, c[0x0][0x620] ;  /* 0x0001880000067ab9 */ /* 0x000fe20000000a00 */
[----:B------:R-:W-:Y:S01]  /*9120*/  IADD3 R7, P0, RZ, -R17, RZ ;  /* 0x80000011ff077210 */ /* 0x000fe20007f1e0ff */
[----:B------:R-:W1:Y:S01]  /*9130*/  F2I.U32.TRUNC.NTZ R20, R20 ;  /* 0x0000001400147305 */ /* 0x000e62000020f000 */
[----:B------:R-:W-:Y:S01]  /*9140*/  FMUL R8, R8, UR5 ;  /* 0x0000000508087c20 */ /* 0x000fe20008400000 */
[----:B------:R-:W2:Y:S01]  /*9150*/  LDC R22, c[0x0][0x148] ;  /* 0x00005200ff167b82 */ /* 0x000ea20000000800 */
[----:B------:R-:W-:Y:S01]  /*9160*/  ULDC UR5, c[0x0][0x618] ;  /* 0x0001860000057ab9 */ /* 0x000fe20000000800 */
[----:B------:R-:W-:-:S04]  /*9170*/  IMAD.X R6, RZ, RZ, ~R6, P0 ;  /* 0x000000ffff067224 */ /* 0x000fc800000e0e06 */
[----:B------:R-:W-:Y:S01]  /*9180*/  IMAD R6, R6, UR6, RZ ;  /* 0x0000000606067c24 */ /* 0x000fe2000f8e02ff */
[----:B------:R-:W3:Y:S03]  /*9190*/  F2I.U32.TRUNC.NTZ R8, R8 ;  /* 0x0000000800087305 */ /* 0x000ee6000020f000 */
[C---:B------:R-:W-:Y:S02]  /*91a0*/  IMAD R9, R7.reuse, UR7, R6 ;  /* 0x0000000707097c24 */ /* 0x040fe4000f8e0206 */
[----:B------:R-:W-:Y:S01]  /*91b0*/  IMAD.WIDE.U32 R6, R7, UR6, R2 ;  /* 0x0000000607067c25 */ /* 0x000fe2000f8e0002 */
[----:B------:R-:W-:Y:S02]  /*91c0*/  ULDC.64 UR6, c[0x0][0x640] ;  /* 0x0001900000067ab9 */ /* 0x000fe40000000a00 */
[----:B------:R-:W-:Y:S01]  /*91d0*/  ISETP.NE.U32.AND P0, PT, RZ, UR6, PT ;  /* 0x00000006ff007c0c */ /* 0x000fe2000bf05070 */
[----:B-1----:R-:W-:-:S02]  /*91e0*/  IMAD.MOV R20, RZ, RZ, -R20 ;  /* 0x000000ffff147224 */ /* 0x002fc400078e0a14 */
[----:B------:R-:W-:Y:S01]  /*91f0*/  IMAD.IADD R7, R7, 0x1, R9 ;  /* 0x0000000107077824 */ /* 0x000fe200078e0209 */
[----:B------:R-:W-:Y:S01]  /*9200*/  ISETP.NE.AND.EX P0, PT, RZ, UR7, PT, P0 ;  /* 0x00000007ff007c0c */ /* 0x000fe2000bf05300 */
[----:B0-----:R-:W-:-:S03]  /*9210*/  IMAD R18, R21, R20, R18 ;  /* 0x0000001415127224 */ /* 0x001fc600078e0212 */
[--C-:B------:R-:W-:Y:S01]  /*9220*/  SHF.R.U64 R20, R6, UR5, R7.reuse ;  /* 0x0000000506147c19 */ /* 0x100fe20008001207 */
[----:B---3--:R-:W-:Y:S01]  /*9230*/  IMAD.MOV R6, RZ, RZ, -R8 ;  /* 0x000000ffff067224 */ /* 0x008fe200078e0a08 */
[----:B------:R-:W-:Y:S01]  /*9240*/  SHF.R.U32.HI R7, RZ, UR5, R7 ;  /* 0x00000005ff077c19 */ /* 0x000fe20008011607 */
[----:B------:R-:W-:Y:S02]  /*9250*/  ULDC UR5, c[0x0][0x608] ;  /* 0x0001820000057ab9 */ /* 0x000fe40000000800 */
[----:B--2---:R-:W-:Y:S01]  /*9260*/  @P3 IMAD R18, R22, R6, R19 ;  /* 0x0000000616123224 */ /* 0x004fe200078e0213 */
[--C-:B------:R-:W-:Y:S02]  /*9270*/  SHF.R.U64 R22, R20, UR5, R7.reuse ;  /* 0x0000000514167c19 */ /* 0x100fe40008001207 */
[----:B------:R-:W-:Y:S01]  /*9280*/  SHF.R.U32.HI R7, RZ, UR5, R7 ;  /* 0x00000005ff077c19 */ /* 0x000fe20008011607 */
[----:B------:R-:W-:-:S03]  /*9290*/  ULDC UR5, c[0x0][0x658] ;  /* 0x0001960000057ab9 */ /* 0x000fc60000000800 */
[--C-:B------:R-:W-:Y:S02]  /*92a0*/  SHF.R.U64 R19, R22, UR5, R7.reuse ;  /* 0x0000000516137c19 */ /* 0x100fe40008001207 */
[----:B------:R-:W-:-:S03]  /*92b0*/  SHF.R.U32.HI R21, RZ, UR5, R7 ;  /* 0x00000005ff157c19 */ /* 0x000fc60008011607 */
[----:B------:R-:W-:Y:S02]  /*92c0*/  IMAD.MOV.U32 R8, RZ, RZ, R19 ;  /* 0x000000ffff087224 */ /* 0x000fe400078e0013 */
[----:B------:R-:W-:Y:S01]  /*92d0*/  IMAD.MOV.U32 R7, RZ, RZ, R21 ;  /* 0x000000ffff077224 */ /* 0x000fe200078e0015 */
[----:B------:R-:W-:Y:S06]  /*92e0*/  @!P0 BRA `(.L_x_186) ;  /* 0x00000000002c8947 */ /* 0x000fec0003800000 */
        /* <DEDUP_REMOVED lines=9> */
[----:B------:R-:W-:-:S04]  /*9380*/  IMAD.WIDE.U32.X R6, R21, UR7, R6, P1 ;  /* 0x0000000715067c25 */ /* 0x000fc800088e0406 */
[----:B------:R-:W-:-:S07]  /*9390*/  IMAD.MOV.U32 R8, RZ, RZ, R6 ;  /* 0x000000ffff087224 */ /* 0x000fce00078e0006 */
.L_x_186:
[----:B------:R-:W-:Y:S01]  /*93a0*/  ULDC UR5, c[0x0][0x648] ;  /* 0x0001920000057ab9 */ /* 0x000fe20000000800 */
[----:B------:R-:W-:Y:S01]  /*93b0*/  LOP3.LUT R6, R22, UR17, RZ, 0xc0, !PT ;  /* 0x0000001116067c12 */ /* 0x000fe2000f8ec0ff */
[----:B------:R-:W-:Y:S01]  /*93c0*/  ULDC UR6, c[0x0][0x610] ;  /* 0x0001840000067ab9 */ /* 0x000fe20000000800 */
[----:B------:R-:W-:Y:S01]  /*93d0*/  SHF.R.U64 R7, R8, UR5, R7 ;  /* 0x0000000508077c19 */ /* 0x000fe20008001207 */
[----:B------:R-:W-:Y:S01]  /*93e0*/  ULDC UR5, c[0x0][0x638] ;  /* 0x00018e0000057ab9 */ /* 0x000fe20000000800 */
[----:B------:R-:W-:-:S03]  /*93f0*/  LOP3.LUT R20, R20, UR4, RZ, 0xc0, !PT ;  /* 0x0000000414147c12 */ /* 0x000fc6000f8ec0ff */
[----:B------:R-:W-:Y:S02]  /*9400*/  IMAD.MOV R8, RZ, RZ, -R7 ;  /* 0x000000ffff087224 */ /* 0x000fe400078e0a07 */
[----:B------:R-:W-:Y:S02]  /*9410*/  IMAD R7, R7, UR18, R6 ;  /* 0x0000001207077c24 */ /* 0x000fe4000f8e0206 */
[----:B------:R-:W-:Y:S01]  /*9420*/  IMAD R19, R8, UR5, R19 ;  /* 0x0000000508137c24 */ /* 0x000fe2000f8e0213 */
[----:B------:R-:W-:Y:S01]  /*9430*/  ULDC UR5, c[0x0][0x600] ;  /* 0x0001800000057ab9 */ /* 0x000fe20000000800 */
[----:B------:R-:W-:Y:S02]  /*9440*/  IMAD R18, R7, UR6, R18 ;  /* 0x0000000607127c24 */ /* 0x000fe4000f8e0212 */
[----:B------:R-:W-:Y:S02]  /*9450*/  IMAD R19, R19, UR5, R20 ;  /* 0x0000000513137c24 */ /* 0x000fe4000f8e0214 */
[----:B------:R-:W-:-:S03]  /*9460*/  IMAD.MOV.U32 R7, RZ, RZ, 0x1 ;  /* 0x00000001ff077424 */ /* 0x000fc600078e00ff */
[----:B------:R-:W-:Y:S02]  /*9470*/  SEL R6, R19, R18, !P3 ;  /* 0x0000001213067207 */ /* 0x000fe40005800000 */
[----:B------:R-:W-:-:S07]  /*9480*/  SEL R18, R18, R19, !P3 ;  /* 0x0000001312127207 */ /* 0x000fce0005800000 */
.L_x_184:
[----:B------:R-:W-:Y:S05]  /*9490*/  BSYNC B1 ;  /* 0x0000000000017941 */ /* 0x000fea0003800000 */
.L_x_183:
[----:B------:R-:W-:-:S13]  /*94a0*/  LOP3.LUT P0, RZ, R7, 0xff, RZ, 0xc0, !PT ;  /* 0x000000ff07ff7812 */ /* 0x000fda000780c0ff */
[----:B------:R-:W-:Y:S05]  /*94b0*/  @P0 BRA `(.L_x_187) ;  /* 0xfffffff400480947 */ /* 0x000fea000383ffff */
[----:B------:R-:W-:Y:S05]  /*94c0*/  BSYNC B0 ;  /* 0x0000000000007941 */ /* 0x000fea0003800000 */
.L_x_176:
[----:B------:R-:W-:-:S03]  /*94d0*/  UMOV UR5, 0xffffffff ;  /* 0xffffffff00057882 */ /* 0x000fc60000000000 */
[----:B------:R-:W-:Y:S05]  /*94e0*/  BRA.DIV UR5, `(.L_x_188) ;  /* 0x0000000e05a47947 */ /* 0x000fea000b800000 */
[----:B------:R-:W-:-:S13]  /*94f0*/  ELECT P0, URZ, PT ;  /* 0x00000000003f782f */ /* 0x000fda0003800000 */
.L_x_220:
[----:B------:R-:W-:Y:S04]  /*9500*/  BSSY B0, `(.L_x_189) ;  /* 0x00000cd000007945 */ /* 0x000fe80003800000 */
[----:B------:R-:W-:Y:S05]  /*9510*/  @!P0 BRA `(.L_x_190) ;  /* 0x0000000c002c8947 */ /* 0x000fea0003800000 */
[----:B------:R-:W-:-:S04]  /*9520*/  LOP3.LUT R4, R4, 0x2, RZ, 0xfc, !PT ;  /* 0x0000000204047812 */ /* 0x000fc800078efcff */
[----:B------:R-:W-:-:S13]  /*9530*/  ISETP.NE.AND P0, PT, R4, 0x3, PT ;  /* 0x000000030400780c */ /* 0x000fda0003f05270 */
[----:B------:R-:W-:Y:S05]  /*9540*/  @!P0 BRA `(.L_x_191) ;  /* 0x0000000000048947 */ /* 0x000fea0003800000 */
[----:B------:R-:W-:Y:S01]  /*9550*/  BPT.TRAP 0x1 ;  /* 0x000000040000795c */ /* 0x000fe20000300000 */
.L_x_191:
[----:B------:R-:W0:Y:S01]  /*9560*/  S2R R3, SR_CgaCtaId ;  /* 0x0000000000037919 */ /* 0x000e220000008800 */
[----:B------:R-:W-:-:S04]  /*9570*/  MOV R0, 0x400 ;  /* 0x0000040000007802 */ /* 0x000fc80000000f00 */
[----:B0-----:R-:W-:Y:S02]  /*9580*/  LEA R0, R3, R0, 0x18 ;  /* 0x0000000003007211 */ /* 0x001fe400078ec0ff */
[----:B------:R-:W-:-:S03]  /*9590*/  SHF.L.U32 R3, R5, 0x1f, RZ ;  /* 0x0000001f05037819 */ /* 0x000fc600000006ff */
[----:B------:R-:W-:-:S04]  /*95a0*/  VIADD R0, R0, 0xb0 ;  /* 0x000000b000007836 */ /* 0x000fc80000000000 */
[C---:B------:R-:W-:Y:S02]  /*95b0*/  IMAD R6, R15.reuse, 0x8, R0 ;  /* 0x000000080f067824 */ /* 0x040fe400078e0200 */
[----:B------:R-:W-:Y:S02]  /*95c0*/  VIADD R15, R15, 0x1 ;  /* 0x000000010f0f7836 */ /* 0x000fe40000000000 */
[----:B------:R-:W0:Y:S03]  /*95d0*/  SYNCS.PHASECHK.TRANS64.TRYWAIT P0, [R6+URZ], R3 ;  /* 0x00000003060075a7 */ /* 0x000e26000800017f */
[----:B------:R-:W-:-:S04]  /*95e0*/  ISETP.NE.AND P1, PT, R15, 0x16, PT ;  /* 0x000000160f00780c */ /* 0x000fc80003f25270 */
[----:B------:R-:W-:Y:S02]  /*95f0*/  SEL R2, RZ, 0x1, P1 ;  /* 0x00000001ff027807 */ /* 0x000fe40000800000 */
[----:B------:R-:W-:Y:S02]  /*9600*/  SEL R15, R15, RZ, P1 ;  /* 0x000000ff0f0f7207 */ /* 0x000fe40000800000 */
[----:B------:R-:W-:-:S03]  /*9610*/  LOP3.LUT R8, R5, R2, RZ, 0x3c, !PT ;  /* 0x0000000205087212 */ /* 0x000fc600078e3cff */
[----:B------:R-:W-:Y:S01]  /*9620*/  IMAD R7, R15, 0x8, R0 ;  /* 0x000000080f077824 */ /* 0x000fe200078e0200 */
[----:B------:R-:W-:Y:S01]  /*9630*/  SHF.L.U32 R4, R8, 0x1f, RZ ;  /* 0x0000001f08047819 */ /* 0x000fe200000006ff */
[----:B0-----:R-:W-:Y:S06]  /*9640*/  @!P0 BRA `(.L_x_192) ;  /* 0x0000000c006c8947 */ /* 0x001fec0003800000 */
.L_x_221:
[----:B------:R-:W1:Y:S01]  /*9650*/  SYNCS.PHASECHK.TRANS64.TRYWAIT P0, [R7+URZ], R4 ;  /* 0x00000004070075a7 */ /* 0x000e62000800017f */
[----:B------:R-:W-:-:S05]  /*9660*/  VIADD R2, R15, 0x1 ;  /* 0x000000010f027836 */ /* 0x000fca0000000000 */
[----:B------:R-:W-:-:S04]  /*9670*/  ISETP.NE.AND P1, PT, R2, 0x16, PT ;  /* 0x000000160200780c */ /* 0x000fc80003f25270 */
[----:B0-----:R-:W-:Y:S02]  /*9680*/  SEL R3, RZ, 0x1, P1 ;  /* 0x00000001ff037807 */ /* 0x001fe40000800000 */
[----:B------:R-:W-:Y:S02]  /*9690*/  SEL R9, R2, RZ, P1 ;  /* 0x000000ff02097207 */ /* 0x000fe40000800000 */
[----:B------:R-:W-:-:S03]  /*96a0*/  LOP3.LUT R8, R8, R3, RZ, 0x3c, !PT ;  /* 0x0000000308087212 */ /* 0x000fc600078e3cff */
[----:B------:R-:W-:Y:S01]  /*96b0*/  IMAD R6, R9, 0x8, R0 ;  /* 0x0000000809067824 */ /* 0x000fe200078e0200 */
[----:B------:R-:W-:Y:S01]  /*96c0*/  SHF.L.U32 R5, R8, 0x1f, RZ ;  /* 0x0000001f08057819 */ /* 0x000fe200000006ff */
[----:B-1----:R-:W-:Y:S06]  /*96d0*/  @!P0 BRA `(.L_x_193) ;  /* 0x0000000c005c8947 */ /* 0x002fec0003800000 */
.L_x_222:
[----:B------:R-:W1:Y:S01]  /*96e0*/  SYNCS.PHASECHK.TRANS64.TRYWAIT P0, [R6+URZ], R5 ;  /* 0x00000005060075a7 */ /* 0x000e62000800017f */
[----:B------:R-:W-:-:S05]  /*96f0*/  VIADD R2, R9, 0x1 ;  /* 0x0000000109027836 */ /* 0x000fca0000000000 */
[----:B------:R-:W-:-:S04]  /*9700*/  ISETP.NE.AND P1, PT, R2, 0x16, PT ;  /* 0x000000160200780c */ /* 0x000fc80003f25270 */
[----:B------:R-:W-:Y:S02]  /*9710*/  SEL R3, RZ, 0x1, P1 ;  /* 0x00000001ff037807 */ /* 0x000fe40000800000 */
[----:B0-----:R-:W-:Y:S02]  /*9720*/  SEL R7, R2, RZ, P1 ;  /* 0x000000ff02077207 */ /* 0x001fe40000800000 */
[----:B------:R-:W-:-:S03]  /*9730*/  LOP3.LUT R8, R8, R3, RZ, 0x3c, !PT ;  /* 0x0000000308087212 */ /* 0x000fc600078e3cff */
[----:B------:R-:W-:Y:S01]  /*9740*/  IMAD R9, R7, 0x8, R0 ;  /* 0x0000000807097824 */ /* 0x000fe200078e0200 */
[----:B------:R-:W-:Y:S01]  /*9750*/  SHF.L.U32 R4, R8, 0x1f, RZ ;  /* 0x0000001f08047819 */ /* 0x000fe200000006ff */
[----:B-1----:R-:W-:Y:S06]  /*9760*/  @!P0 BRA `(.L_x_194) ;  /* 0x0000000c004c8947 */ /* 0x002fec0003800000 */
.L_x_223:
[----:B------:R-:W1:Y:S01]  /*9770*/  SYNCS.PHASECHK.TRANS64.TRYWAIT P0, [R9+URZ], R4 ;  /* 0x00000004090075a7 */ /* 0x000e62000800017f */
[----:B------:R-:W-:-:S05]  /*9780*/  VIADD R2, R7, 0x1 ;  /* 0x0000000107027836 */ /* 0x000fca0000000000 */
[----:B------:R-:W-:-:S04]  /*9790*/  ISETP.NE.AND P1, PT, R2, 0x16, PT ;  /* 0x000000160200780c */ /* 0x000fc80003f25270 */
[----:B------:R-:W-:Y:S02]  /*97a0*/  SEL R3, RZ, 0x1, P1 ;  /* 0x00000001ff037807 */ /* 0x000fe40000800000 */
[----:B------:R-:W-:Y:S02]  /*97b0*/  SEL R7, R2, RZ, P1 ;  /* 0x000000ff02077207 */ /* 0x000fe40000800000 */
[----:B------:R-:W-:-:S03]  /*97c0*/  LOP3.LUT R8, R8, R3, RZ, 0x3c, !PT ;  /* 0x0000000308087212 */ /* 0x000fc600078e3cff */
[----:B0-----:R-:W-:Y:S01]  /*97d0*/  IMAD R6, R7, 0x8, R0 ;  /* 0x0000000807067824 */ /* 0x001fe200078e0200 */
[----:B------:R-:W-:Y:S01]  /*97e0*/  SHF.L.U32 R5, R8, 0x1f, RZ ;  /* 0x0000001f08057819 */ /* 0x000fe200000006ff */
[----:B-1----:R-:W-:Y:S06]  /*97f0*/  @!P0 BRA `(.L_x_195) ;  /* 0x0000000c003c8947 */ /* 0x002fec0003800000 */
.L_x_224:
        /* <DEDUP_REMOVED lines=9> */
.L_x_225:
        /* <DEDUP_REMOVED lines=9> */
.L_x_226:
        /* <DEDUP_REMOVED lines=9> */
.L_x_227:
        /* <DEDUP_REMOVED lines=9> */
.L_x_228:
        /* <DEDUP_REMOVED lines=9> */
.L_x_229:
        /* <DEDUP_REMOVED lines=9> */
.L_x_230:
        /* <DEDUP_REMOVED lines=9> */
.L_x_231:
        /* <DEDUP_REMOVED lines=9> */
.L_x_232:
        /* <DEDUP_REMOVED lines=9> */
.L_x_233:
        /* <DEDUP_REMOVED lines=9> */
.L_x_234:
        /* <DEDUP_REMOVED lines=9> */
.L_x_235:
        /* <DEDUP_REMOVED lines=9> */
.L_x_236:
        /* <DEDUP_REMOVED lines=9> */
.L_x_237:
        /* <DEDUP_REMOVED lines=9> */
.L_x_238:
        /* <DEDUP_REMOVED lines=9> */
.L_x_239:
        /* <DEDUP_REMOVED lines=9> */
.L_x_240:
[----:B------:R-:W1:Y:S01]  /*a100*/  SYNCS.PHASECHK.TRANS64.TRYWAIT P0, [R6+URZ], R5 ;  /* 0x00000005060075a7 */ /* 0x000e62000800017f */
[----:B------:R-:W-:-:S05]  /*a110*/  VIADD R2, R7, 0x1 ;  /* 0x0000000107027836 */ /* 0x000fca0000000000 */
[----:B------:R-:W-:-:S04]  /*a120*/  ISETP.NE.AND P1, PT, R2, 0x16, PT ;  /* 0x000000160200780c */ /* 0x000fc80003f25270 */
[----:B0-----:R-:W-:Y:S02]  /*a130*/  SEL R4, RZ, 0x1, P1 ;  /* 0x00000001ff047807 */ /* 0x001fe40000800000 */
[----:B------:R-:W-:Y:S02]  /*a140*/  SEL R3, R2, RZ, P1 ;  /* 0x000000ff02037207 */ /* 0x000fe40000800000 */
[----:B------:R-:W-:Y:S01]  /*a150*/  LOP3.LUT R4, R11, R4, RZ, 0x3c, !PT ;  /* 0x000000040b047212 */ /* 0x000fe200078e3cff */
[----:B-1----:R-:W-:Y:S06]  /*a160*/  @!P0 BRA `(.L_x_212) ;  /* 0x0000000800348947 */ /* 0x002fec0003800000 */
.L_x_241:
[----:B------:R-:W-:Y:S01]  /*a170*/  IMAD R3, R3, 0x8, R0 ;  /* 0x0000000803037824 */ /* 0x000fe200078e0200 */
[----:B------:R-:W-:-:S07]  /*a180*/  SHF.L.U32 R0, R4, 0x1f, RZ ;  /* 0x0000001f04007819 */ /* 0x000fce00000006ff */
.L_x_213:
[----:B-1----:R1:W2:Y:S02]  /*a190*/  SYNCS.PHASECHK.TRANS64.TRYWAIT P0, [R3+URZ], R0 ;  /* 0x00000000030075a7 */ /* 0x0022a4000800017f */
[----:B--2---:R-:W-:Y:S05]  /*a1a0*/  @!P0 NANOSLEEP.SYNCS 0x989680 ;  /* 0x009896800000895d */ /* 0x004fea0003900000 */
[----:B------:R-:W2:Y:S02]  /*a1b0*/  @!P0 SYNCS.PHASECHK.TRANS64 P0, [R3+URZ], R0 ;  /* 0x00000000030085a7 */ /* 0x000ea4000800007f */
[----:B--2---:R-:W-:Y:S05]  /*a1c0*/  @!P0 BRA `(.L_x_213) ;  /* 0xfffffffc00f08947 */ /* 0x004fea000383ffff */
.L_x_190:
[----:B------:R-:W-:Y:S05]  /*a1d0*/  BSYNC B0 ;  /* 0x0000000000007941 */ /* 0x000fea0003800000 */
.L_x_189:
[----:B------:R-:W-:Y:S05]  /*a1e0*/  EXIT ;  /* 0x000000000000794d */ /* 0x000fea0003800000 */
.L_x_22:
[----:B-1----:R-:W-:-:S04]  /*a1f0*/  IMAD.U32 R13, RZ, RZ, UR7 ;  /* 0x00000007ff0d7e24 */ /* 0x002fc8000f8e00ff */
[----:B------:R1:W4:Y:S03]  /*a200*/  SYNCS.PHASECHK.TRANS64.TRYWAIT P0, [R13+URZ], R12 ;  /* 0x0000000c0d0075a7 */ /* 0x000326000800017f */
[----:B----4-:R-:W-:Y:S05]  /*a210*/  @!P0 NANOSLEEP.SYNCS 0x989680 ;  /* 0x009896800000895d */ /* 0x010fea0003900000 */
[----:B------:R-:W4:Y:S02]  /*a220*/  @!P0 SYNCS.PHASECHK.TRANS64 P0, [R13+URZ], R12 ;  /* 0x0000000c0d0085a7 */ /* 0x000f24000800007f */
[----:B----4-:R-:W-:Y:S05]  /*a230*/  @!P0 BRA `(.L_x_22) ;  /* 0xfffffffc00ec8947 */ /* 0x010fea000383ffff */
[----:B------:R-:W-:Y:S05]  /*a240*/  BRA `(.L_x_21) ;  /* 0xffffff7800187947 */ /* 0x000fea000383ffff */
.L_x_28:
[----:B-1----:R-:W-:-:S04]  /*a250*/  IMAD.U32 R15, RZ, RZ, UR12 ;  /* 0x0000000cff0f7e24 */ /* 0x002fc8000f8e00ff */
[----:B------:R1:W4:Y:S03]  /*a260*/  SYNCS.PHASECHK.TRANS64.TRYWAIT P0, [R15+URZ], R14 ;  /* 0x0000000e0f0075a7 */ /* 0x000326000800017f */
[----:B----4-:R-:W-:Y:S05]  /*a270*/  @!P0 NANOSLEEP.SYNCS 0x989680 ;  /* 0x009896800000895d */ /* 0x010fea0003900000 */
[----:B------:R-:W4:Y:S02]  /*a280*/  @!P0 SYNCS.PHASECHK.TRANS64 P0, [R15+URZ], R14 ;  /* 0x0000000e0f0085a7 */ /* 0x000f24000800007f */
[----:B----4-:R-:W-:Y:S05]  /*a290*/  @!P0 BRA `(.L_x_28) ;  /* 0xfffffffc00ec8947 */ /* 0x010fea000383ffff */
[----:B------:R-:W-:Y:S05]  /*a2a0*/  BRA `(.L_x_27) ;  /* 0xffffff8000547947 */ /* 0x000fea000383ffff */
.L_x_177:
[----:B------:R-:W-:Y:S01]  /*a2b0*/  BSSY B1, `(.L_x_214) ;  /* 0x0000006000017945 */ /* 0x000fe20003800000 */
[----:B------:R-:W-:-:S07]  /*a2c0*/  IMAD.MOV.U32 R7, RZ, RZ, -0x1 ;  /* 0xffffffffff077424 */ /* 0x000fce00078e00ff */
[----:B------:R-:W-:Y:S05]  /*a2d0*/  WARPSYNC.COLLECTIVE R7, `(.L_x_215) ;  /* 0x00000000070c7348 */ /* 0x000fea0003c00000 */
[----:B------:R-:W-:Y:S02]  /*a2e0*/  ELECT P0, UR62, PT ;  /* 0x00000000003e782f */ /* 0x000fe40003800000 */
[----:B------:R-:W-:Y:S01]  /*a2f0*/  MOV R7, UR62 ;  /* 0x0000003e00077c02 */ /* 0x000fe20008000f00 */
[----:B------:R-:W-:Y:S10]  /*a300*/  ENDCOLLECTIVE ;  /* 0x000000000000791b */ /* 0x000ff40003800000 */
.L_x_215:
[----:B------:R-:W-:Y:S05]  /*a310*/  BSYNC B1 ;  /* 0x0000000000017941 */ /* 0x000fea0003800000 */
.L_x_214:
[----:B------:R-:W-:Y:S05]  /*a320*/  BRA `(.L_x_216) ;  /* 0xffffffe400b87947 */ /* 0x000fea000383ffff */
.L_x_180:
[----:B0-----:R0:W1:Y:S02]  /*a330*/  SYNCS.PHASECHK.TRANS64.TRYWAIT P0, [R21+URZ+0xb0], R8 ;  /* 0x0000b008150075a7 */ /* 0x001064000800017f */
[----:B-1----:R-:W-:Y:S05]  /*a340*/  @!P0 NANOSLEEP.SYNCS 0x989680 ;  /* 0x009896800000895d */ /* 0x002fea0003900000 */
[----:B------:R-:W1:Y:S02]  /*a350*/  @!P0 SYNCS.PHASECHK.TRANS64 P0, [R21+URZ+0xb0], R8 ;  /* 0x0000b008150085a7 */ /* 0x000e64000800007f */
[----:B-1----:R-:W-:Y:S05]  /*a360*/  @!P0 BRA `(.L_x_180) ;  /* 0xfffffffc00f08947 */ /* 0x002fea000383ffff */
[----:B------:R-:W-:Y:S05]  /*a370*/  BRA `(.L_x_217) ;  /* 0xffffffe400f07947 */ /* 0x000fea000383ffff */
.L_x_188:
[----:B------:R-:W-:Y:S01]  /*a380*/  BSSY B0, `(.L_x_218) ;  /* 0x0000006000007945 */ /* 0x000fe20003800000 */
[----:B------:R-:W-:-:S07]  /*a390*/  IMAD.MOV.U32 R7, RZ, RZ, -0x1 ;  /* 0xffffffffff077424 */ /* 0x000fce00078e00ff */
[----:B------:R-:W-:Y:S05]  /*a3a0*/  WARPSYNC.COLLECTIVE R7, `(.L_x_219) ;  /* 0x00000000070c7348 */ /* 0x000fea0003c00000 */
[----:B------:R-:W-:Y:S02]  /*a3b0*/  ELECT P0, UR62, PT ;  /* 0x00000000003e782f */ /* 0x000fe40003800000 */
[----:B------:R-:W-:Y:S01]  /*a3c0*/  MOV R7, UR62 ;  /* 0x0000003e00077c02 */ /* 0x000fe20008000f00 */
[----:B------:R-:W-:Y:S10]  /*a3d0*/  ENDCOLLECTIVE ;  /* 0x000000000000791b */ /* 0x000ff40003800000 */
.L_x_219:
[----:B------:R-:W-:Y:S05]  /*a3e0*/  BSYNC B0 ;  /* 0x0000000000007941 */ /* 0x000fea0003800000 */
.L_x_218:
[----:B------:R-:W-:Y:S05]  /*a3f0*/  BRA `(.L_x_220) ;  /* 0xfffffff000407947 */ /* 0x000fea000383ffff */
.L_x_192:
[----:B0-----:R0:W1:Y:S02]  /*a400*/  SYNCS.PHASECHK.TRANS64.TRYWAIT P0, [R6+URZ], R3 ;  /* 0x00000003060075a7 */ /* 0x001064000800017f */
[----:B-1----:R-:W-:Y:S05]  /*a410*/  @!P0 NANOSLEEP.SYNCS 0x989680 ;  /* 0x009896800000895d */ /* 0x002fea0003900000 */
[----:B------:R-:W1:Y:S02]  /*a420*/  @!P0 SYNCS.PHASECHK.TRANS64 P0, [R6+URZ], R3 ;  /* 0x00000003060085a7 */ /* 0x000e64000800007f */
[----:B-1----:R-:W-:Y:S05]  /*a430*/  @!P0 BRA `(.L_x_192) ;  /* 0xfffffffc00f08947 */ /* 0x002fea000383ffff */
[----:B------:R-:W-:Y:S05]  /*a440*/  BRA `(.L_x_221) ;  /* 0xfffffff000807947 */ /* 0x000fea000383ffff */
.L_x_193:
[----:B0-----:R0:W1:Y:S02]  /*a450*/  SYNCS.PHASECHK.TRANS64.TRYWAIT P0, [R7+URZ], R4 ;  /* 0x00000004070075a7 */ /* 0x001064000800017f */
[----:B-1----:R-:W-:Y:S05]  /*a460*/  @!P0 NANOSLEEP.SYNCS 0x989680 ;  /* 0x009896800000895d */ /* 0x002fea0003900000 */
[----:B------:R-:W1:Y:S02]  /*a470*/  @!P0 SYNCS.PHASECHK.TRANS64 P0, [R7+URZ], R4 ;  /* 0x00000004070085a7 */ /* 0x000e64000800007f */
[----:B-1----:R-:W-:Y:S05]  /*a480*/  @!P0 BRA `(.L_x_193) ;  /* 0xfffffffc00f08947 */ /* 0x002fea000383ffff */
[----:B------:R-:W-:Y:S05]  /*a490*/  BRA `(.L_x_222) ;  /* 0xfffffff000907947 */ /* 0x000fea000383ffff */
.L_x_194:
[----:B0-----:R0:W1:Y:S02]  /*a4a0*/  SYNCS.PHASECHK.TRANS64.TRYWAIT P0, [R6+URZ], R5 ;  /* 0x00000005060075a7 */ /* 0x001064000800017f */
[----:B-1----:R-:W-:Y:S05]  /*a4b0*/  @!P0 NANOSLEEP.SYNCS 0x989680 ;  /* 0x009896800000895d */ /* 0x002fea0003900000 */
[----:B------:R-:W1:Y:S02]  /*a4c0*/  @!P0 SYNCS.PHASECHK.TRANS64 P0, [R6+URZ], R5 ;  /* 0x00000005060085a7 */ /* 0x000e64000800007f */
[----:B-1----:R-:W-:Y:S05]  /*a4d0*/  @!P0 BRA `(.L_x_194) ;  /* 0xfffffffc00f08947 */ /* 0x002fea000383ffff */
[----:B------:R-:W-:Y:S05]  /*a4e0*/  BRA `(.L_x_223) ;  /* 0xfffffff000a07947 */ /* 0x000fea000383ffff */
.L_x_195:
[----:B0-----:R0:W1:Y:S02]  /*a4f0*/  SYNCS.PHASECHK.TRANS64.TRYWAIT P0, [R9+URZ], R4 ;  /* 0x00000004090075a7 */ /* 0x001064000800017f */
[----:B-1----:R-:W-:Y:S05]  /*a500*/  @!P0 NANOSLEEP.SYNCS 0x989680 ;  /* 0x009896800000895d */ /* 0x002fea0003900000 */
[----:B------:R-:W1:Y:S02]  /*a510*/  @!P0 SYNCS.PHASECHK.TRANS64 P0, [R9+URZ], R4 ;  /* 0x00000004090085a7 */ /* 0x000e64000800007f */
[----:B-1----:R-:W-:Y:S05]  /*a520*/  @!P0 BRA `(.L_x_195) ;  /* 0xfffffffc00f08947 */ /* 0x002fea000383ffff */
[----:B------:R-:W-:Y:S05]  /*a530*/  BRA `(.L_x_224) ;  /* 0xfffffff000b07947 */ /* 0x000fea000383ffff */
.L_x_196:
[----:B0-----:R0:W1:Y:S02]  /*a540*/  SYNCS.PHASECHK.TRANS64.TRYWAIT P0, [R6+URZ], R5 ;  /* 0x00000005060075a7 */ /* 0x001064000800017f */
[----:B-1----:R-:W-:Y:S05]  /*a550*/  @!P0 NANOSLEEP.SYNCS 0x989680 ;  /* 0x009896800000895d */ /* 0x002fea0003900000 */
[----:B------:R-:W1:Y:S02]  /*a560*/  @!P0 SYNCS.PHASECHK.TRANS64 P0, [R6+URZ], R5 ;  /* 0x00000005060085a7 */ /* 0x000e64000800007f */
[----:B-1----:R-:W-:Y:S05]  /*a570*/  @!P0 BRA `(.L_x_196) ;  /* 0xfffffffc00f08947 */ /* 0x002fea000383ffff */
[----:B------:R-:W-:Y:S05]  /*a580*/  BRA `(.L_x_225) ;  /* 0xfffffff000c07947 */ /* 0x000fea000383ffff */
.L_x_197:
[----:B0-----:R0:W1:Y:S02]  /*a590*/  SYNCS.PHASECHK.TRANS64.TRYWAIT P0, [R9+URZ], R4 ;  /* 0x00000004090075a7 */ /* 0x001064000800017f */
[----:B-1----:R-:W-:Y:S05]  /*a5a0*/  @!P0 NANOSLEEP.SYNCS 0x989680 ;  /* 0x009896800000895d */ /* 0x002fea0003900000 */
[----:B------:R-:W1:Y:S02]  /*a5b0*/  @!P0 SYNCS.PHASECHK.TRANS64 P0, [R9+URZ], R4 ;  /* 0x00000004090085a7 */ /* 0x000e64000800007f */
[----:B-1----:R-:W-:Y:S05]  /*a5c0*/  @!P0 BRA `(.L_x_197) ;  /* 0xfffffffc00f08947 */ /* 0x002fea000383ffff */
[----:B------:R-:W-:Y:S05]  /*a5d0*/  BRA `(.L_x_226) ;  /* 0xfffffff000d07947 */ /* 0x000fea000383ffff */
.L_x_198:
[----:B0-----:R0:W1:Y:S02]  /*a5e0*/  SYNCS.PHASECHK.TRANS64.TRYWAIT P0, [R6+URZ], R5 ;  /* 0x00000005060075a7 */ /* 0x001064000800017f */
[----:B-1----:R-:W-:Y:S05]  /*a5f0*/  @!P0 NANOSLEEP.SYNCS 0x989680 ;  /* 0x009896800000895d */ /* 0x002fea0003900000 */
[----:B------:R-:W1:Y:S02]  /*a600*/  @!P0 SYNCS.PHASECHK.TRANS64 P0, [R6+URZ], R5 ;  /* 0x00000005060085a7 */ /* 0x000e64000800007f */
[----:B-1----:R-:W-:Y:S05]  /*a610*/  @!P0 BRA `(.L_x_198) ;  /* 0xfffffffc00f08947 */ /* 0x002fea000383ffff */
[----:B------:R-:W-:Y:S05]  /*a620*/  BRA `(.L_x_227) ;  /* 0xfffffff000e07947 */ /* 0x000fea000383ffff */
.L_x_199:
[----:B0-----:R0:W1:Y:S02]  /*a630*/  SYNCS.PHASECHK.TRANS64.TRYWAIT P0, [R9+URZ], R4 ;  /* 0x00000004090075a7 */ /* 0x001064000800017f */
[----:B-1----:R-:W-:Y:S05]  /*a640*/  @!P0 NANOSLEEP.SYNCS 0x989680 ;  /* 0x009896800000895d */ /* 0x002fea0003900000 */
[----:B------:R-:W1:Y:S02]  /*a650*/  @!P0 SYNCS.PHASECHK.TRANS64 P0, [R9+URZ], R4 ;  /* 0x00000004090085a7 */ /* 0x000e64000800007f */
[----:B-1----:R-:W-:Y:S05]  /*a660*/  @!P0 BRA `(.L_x_199) ;  /* 0xfffffffc00f08947 */ /* 0x002fea000383ffff */
[----:B------:R-:W-:Y:S05]  /*a670*/  BRA `(.L_x_228) ;  /* 0xfffffff000f07947 */ /* 0x000fea000383ffff */
.L_x_200:
[----:B0-----:R0:W1:Y:S02]  /*a680*/  SYNCS.PHASECHK.TRANS64.TRYWAIT P0, [R6+URZ], R5 ;  /* 0x00000005060075a7 */ /* 0x001064000800017f */
[----:B-1----:R-:W-:Y:S05]  /*a690*/  @!P0 NANOSLEEP.SYNCS 0x989680 ;  /* 0x009896800000895d */ /* 0x002fea0003900000 */
[----:B------:R-:W1:Y:S02]  /*a6a0*/  @!P0 SYNCS.PHASECHK.TRANS64 P0, [R6+URZ], R5 ;  /* 0x00000005060085a7 */ /* 0x000e64000800007f */
[----:B-1----:R-:W-:Y:S05]  /*a6b0*/  @!P0 BRA `(.L_x_200) ;  /* 0xfffffffc00f08947 */ /* 0x002fea000383ffff */
[----:B------:R-:W-:Y:S05]  /*a6c0*/  BRA `(.L_x_229) ;  /* 0xfffffff400007947 */ /* 0x000fea000383ffff */
.L_x_201:
[----:B0-----:R0:W1:Y:S02]  /*a6d0*/  SYNCS.PHASECHK.TRANS64.TRYWAIT P0, [R9+URZ], R4 ;  /* 0x00000004090075a7 */ /* 0x001064000800017f */
[----:B-1----:R-:W-:Y:S05]  /*a6e0*/  @!P0 NANOSLEEP.SYNCS 0x989680 ;  /* 0x009896800000895d */ /* 0x002fea0003900000 */
[----:B------:R-:W1:Y:S02]  /*a6f0*/  @!P0 SYNCS.PHASECHK.TRANS64 P0, [R9+URZ], R4 ;  /* 0x00000004090085a7 */ /* 0x000e64000800007f */
[----:B-1----:R-:W-:Y:S05]  /*a700*/  @!P0 BRA `(.L_x_201) ;  /* 0xfffffffc00f08947 */ /* 0x002fea000383ffff */
[----:B------:R-:W-:Y:S05]  /*a710*/  BRA `(.L_x_230) ;  /* 0xfffffff400107947 */ /* 0x000fea000383ffff */
.L_x_202:
[----:B0-----:R0:W1:Y:S02]  /*a720*/  SYNCS.PHASECHK.TRANS64.TRYWAIT P0, [R6+URZ], R5 ;  /* 0x00000005060075a7 */ /* 0x001064000800017f */
[----:B-1----:R-:W-:Y:S05]  /*a730*/  @!P0 NANOSLEEP.SYNCS 0x989680 ;  /* 0x009896800000895d */ /* 0x002fea0003900000 */
[----:B------:R-:W1:Y:S02]  /*a740*/  @!P0 SYNCS.PHASECHK.TRANS64 P0, [R6+URZ], R5 ;  /* 0x00000005060085a7 */ /* 0x000e64000800007f */
[----:B-1----:R-:W-:Y:S05]  /*a750*/  @!P0 BRA `(.L_x_202) ;  /* 0xfffffffc00f08947 */ /* 0x002fea000383ffff */
[----:B------:R-:W-:Y:S05]  /*a760*/  BRA `(.L_x_231) ;  /* 0xfffffff400207947 */ /* 0x000fea000383ffff */
.L_x_203:
[----:B0-----:R0:W1:Y:S02]  /*a770*/  SYNCS.PHASECHK.TRANS64.TRYWAIT P0, [R9+URZ], R4 ;  /* 0x00000004090075a7 */ /* 0x001064000800017f */
[----:B-1----:R-:W-:Y:S05]  /*a780*/  @!P0 NANOSLEEP.SYNCS 0x989680 ;  /* 0x009896800000895d */ /* 0x002fea0003900000 */
[----:B------:R-:W1:Y:S02]  /*a790*/  @!P0 SYNCS.PHASECHK.TRANS64 P0, [R9+URZ], R4 ;  /* 0x00000004090085a7 */ /* 0x000e64000800007f */
[----:B-1----:R-:W-:Y:S05]  /*a7a0*/  @!P0 BRA `(.L_x_203) ;  /* 0xfffffffc00f08947 */ /* 0x002fea000383ffff */
[----:B------:R-:W-:Y:S05]  /*a7b0*/  BRA `(.L_x_232) ;  /* 0xfffffff400307947 */ /* 0x000fea000383ffff */
.L_x_204:
[----:B0-----:R0:W1:Y:S02]  /*a7c0*/  SYNCS.PHASECHK.TRANS64.TRYWAIT P0, [R6+URZ], R5 ;  /* 0x00000005060075a7 */ /* 0x001064000800017f */
[----:B-1----:R-:W-:Y:S05]  /*a7d0*/  @!P0 NANOSLEEP.SYNCS 0x989680 ;  /* 0x009896800000895d */ /* 0x002fea0003900000 */
[----:B------:R-:W1:Y:S02]  /*a7e0*/  @!P0 SYNCS.PHASECHK.TRANS64 P0, [R6+URZ], R5 ;  /* 0x00000005060085a7 */ /* 0x000e64000800007f */
[----:B-1----:R-:W-:Y:S05]  /*a7f0*/  @!P0 BRA `(.L_x_204) ;  /* 0xfffffffc00f08947 */ /* 0x002fea000383ffff */
[----:B------:R-:W-:Y:S05]  /*a800*/  BRA `(.L_x_233) ;  /* 0xfffffff400407947 */ /* 0x000fea000383ffff */
.L_x_205:
[----:B0-----:R0:W1:Y:S02]  /*a810*/  SYNCS.PHASECHK.TRANS64.TRYWAIT P0, [R9+URZ], R4 ;  /* 0x00000004090075a7 */ /* 0x001064000800017f */
[----:B-1----:R-:W-:Y:S05]  /*a820*/  @!P0 NANOSLEEP.SYNCS 0x989680 ;  /* 0x009896800000895d */ /* 0x002fea0003900000 */
[----:B------:R-:W1:Y:S02]  /*a830*/  @!P0 SYNCS.PHASECHK.TRANS64 P0, [R9+URZ], R4 ;  /* 0x00000004090085a7 */ /* 0x000e64000800007f */
[----:B-1----:R-:W-:Y:S05]  /*a840*/  @!P0 BRA `(.L_x_205) ;  /* 0xfffffffc00f08947 */ /* 0x002fea000383ffff */
[----:B------:R-:W-:Y:S05]  /*a850*/  BRA `(.L_x_234) ;  /* 0xfffffff400507947 */ /* 0x000fea000383ffff */
.L_x_206:
[----:B0-----:R0:W1:Y:S02]  /*a860*/  SYNCS.PHASECHK.TRANS64.TRYWAIT P0, [R6+URZ], R5 ;  /* 0x00000005060075a7 */ /* 0x001064000800017f */
[----:B-1----:R-:W-:Y:S05]  /*a870*/  @!P0 NANOSLEEP.SYNCS 0x989680 ;  /* 0x009896800000895d */ /* 0x002fea0003900000 */
[----:B------:R-:W1:Y:S02]  /*a880*/  @!P0 SYNCS.PHASECHK.TRANS64 P0, [R6+URZ], R5 ;  /* 0x00000005060085a7 */ /* 0x000e64000800007f */
[----:B-1----:R-:W-:Y:S05]  /*a890*/  @!P0 BRA `(.L_x_206) ;  /* 0xfffffffc00f08947 */ /* 0x002fea000383ffff */
[----:B------:R-:W-:Y:S05]  /*a8a0*/  BRA `(.L_x_235) ;  /* 0xfffffff400607947 */ /* 0x000fea000383ffff */
.L_x_207:
[----:B0-----:R0:W1:Y:S02]  /*a8b0*/  SYNCS.PHASECHK.TRANS64.TRYWAIT P0, [R9+URZ], R4 ;  /* 0x00000004090075a7 */ /* 0x001064000800017f */
[----:B-1----:R-:W-:Y:S05]  /*a8c0*/  @!P0 NANOSLEEP.SYNCS 0x989680 ;  /* 0x009896800000895d */ /* 0x002fea0003900000 */
[----:B------:R-:W1:Y:S02]  /*a8d0*/  @!P0 SYNCS.PHASECHK.TRANS64 P0, [R9+URZ], R4 ;  /* 0x00000004090085a7 */ /* 0x000e64000800007f */
[----:B-1----:R-:W-:Y:S05]  /*a8e0*/  @!P0 BRA `(.L_x_207) ;  /* 0xfffffffc00f08947 */ /* 0x002fea000383ffff */
[----:B------:R-:W-:Y:S05]  /*a8f0*/  BRA `(.L_x_236) ;  /* 0xfffffff400707947 */ /* 0x000fea000383ffff */
.L_x_208:
[----:B0-----:R0:W1:Y:S02]  /*a900*/  SYNCS.PHASECHK.TRANS64.TRYWAIT P0, [R6+URZ], R5 ;  /* 0x00000005060075a7 */ /* 0x001064000800017f */
[----:B-1----:R-:W-:Y:S05]  /*a910*/  @!P0 NANOSLEEP.SYNCS 0x989680 ;  /* 0x009896800000895d */ /* 0x002fea0003900000 */
[----:B------:R-:W1:Y:S02]  /*a920*/  @!P0 SYNCS.PHASECHK.TRANS64 P0, [R6+URZ], R5 ;  /* 0x00000005060085a7 */ /* 0x000e64000800007f */
[----:B-1----:R-:W-:Y:S05]  /*a930*/  @!P0 BRA `(.L_x_208) ;  /* 0xfffffffc00f08947 */ /* 0x002fea000383ffff */
[----:B------:R-:W-:Y:S05]  /*a940*/  BRA `(.L_x_237) ;  /* 0xfffffff400807947 */ /* 0x000fea000383ffff */
.L_x_209:
[----:B0-----:R0:W1:Y:S02]  /*a950*/  SYNCS.PHASECHK.TRANS64.TRYWAIT P0, [R9+URZ], R4 ;  /* 0x00000004090075a7 */ /* 0x001064000800017f */
[----:B-1----:R-:W-:Y:S05]  /*a960*/  @!P0 NANOSLEEP.SYNCS 0x989680 ;  /* 0x009896800000895d */ /* 0x002fea0003900000 */
[----:B------:R-:W1:Y:S02]  /*a970*/  @!P0 SYNCS.PHASECHK.TRANS64 P0, [R9+URZ], R4 ;  /* 0x00000004090085a7 */ /* 0x000e64000800007f */
[----:B-1----:R-:W-:Y:S05]  /*a980*/  @!P0 BRA `(.L_x_209) ;  /* 0xfffffffc00f08947 */ /* 0x002fea000383ffff */
[----:B------:R-:W-:Y:S05]  /*a990*/  BRA `(.L_x_238) ;  /* 0xfffffff400907947 */ /* 0x000fea000383ffff */
.L_x_210:
[----:B0-----:R0:W1:Y:S02]  /*a9a0*/  SYNCS.PHASECHK.TRANS64.TRYWAIT P0, [R6+URZ], R5 ;  /* 0x00000005060075a7 */ /* 0x001064000800017f */
[----:B-1----:R-:W-:Y:S05]  /*a9b0*/  @!P0 NANOSLEEP.SYNCS 0x989680 ;  /* 0x009896800000895d */ /* 0x002fea0003900000 */
[----:B------:R-:W1:Y:S02]  /*a9c0*/  @!P0 SYNCS.PHASECHK.TRANS64 P0, [R6+URZ], R5 ;  /* 0x00000005060085a7 */ /* 0x000e64000800007f */
[----:B-1----:R-:W-:Y:S05]  /*a9d0*/  @!P0 BRA `(.L_x_210) ;  /* 0xfffffffc00f08947 */ /* 0x002fea000383ffff */
[----:B------:R-:W-:Y:S05]  /*a9e0*/  BRA `(.L_x_239) ;  /* 0xfffffff400a07947 */ /* 0x000fea000383ffff */
.L_x_211:
[----:B0-----:R0:W1:Y:S02]  /*a9f0*/  SYNCS.PHASECHK.TRANS64.TRYWAIT P0, [R9+URZ], R4 ;  /* 0x00000004090075a7 */ /* 0x001064000800017f */
[----:B-1----:R-:W-:Y:S05]  /*aa00*/  @!P0 NANOSLEEP.SYNCS 0x989680 ;  /* 0x009896800000895d */ /* 0x002fea0003900000 */
[----:B------:R-:W1:Y:S02]  /*aa10*/  @!P0 SYNCS.PHASECHK.TRANS64 P0, [R9+URZ], R4 ;  /* 0x00000004090085a7 */ /* 0x000e64000800007f */
[----:B-1----:R-:W-:Y:S05]  /*aa20*/  @!P0 BRA `(.L_x_211) ;  /* 0xfffffffc00f08947 */ /* 0x002fea000383ffff */
[----:B------:R-:W-:Y:S05]  /*aa30*/  BRA `(.L_x_240) ;  /* 0xfffffff400b07947 */ /* 0x000fea000383ffff */
.L_x_212:
[----:B0-----:R0:W1:Y:S02]  /*aa40*/  SYNCS.PHASECHK.TRANS64.TRYWAIT P0, [R6+URZ], R5 ;  /* 0x00000005060075a7 */ /* 0x001064000800017f */
[----:B-1----:R-:W-:Y:S05]  /*aa50*/  @!P0 NANOSLEEP.SYNCS 0x989680 ;  /* 0x009896800000895d */ /* 0x002fea0003900000 */
[----:B------:R-:W1:Y:S02]  /*aa60*/  @!P0 SYNCS.PHASECHK.TRANS64 P0, [R6+URZ], R5 ;  /* 0x00000005060085a7 */ /* 0x000e64000800007f */
[----:B-1----:R-:W-:Y:S05]  /*aa70*/  @!P0 BRA `(.L_x_212) ;  /* 0xfffffffc00f08947 */ /* 0x002fea000383ffff */
[----:B------:R-:W-:Y:S05]  /*aa80*/  BRA `(.L_x_241) ;  /* 0xfffffff400b87947 */ /* 0x000fea000383ffff */
.L_x_242:
[----:B------:R-:W-:-:S00]  /*aa90*/  BRA `(.L_x_242) ;  /* 0xfffffffc00fc7947 */ /* 0x000fc0000383ffff */
[----:B------:R-:W-:-:S00]  /*aaa0*/  NOP ;  /* 0x0000000000007918 */ /* 0x000fc00000000000 */
        /* <DEDUP_REMOVED lines=13> */
.L_x_243:


//--------------------- .nv.shared._ZN7cutlass13device_kernelINS_4gemm6kernel13GemmUniversalIN4cute5tupleIJiiiiEEENS1_10collective13CollectiveMmaINS1_37MainloopSm90TmaGmmaWarpSpecializedFP8ILi22ENS5_IJNS4_1CILi4EEENSA_ILi1EEESC_EEENS1_35KernelTmaWarpSpecializedCooperativeEEENS5_IJNSA_ILi256EEENSA_ILi64EEENSA_ILi32EEEEEENS_12float_e4m3_tENS5_IJlSC_lEEESK_SL_NS4_8TiledMMAINS4_8MMA_AtomIJNS4_4SM904GMMA30MMA_64x64x32_F32E4M3E4M3_SS_TNILNSP_7ScaleInE1ELSR_1EEEEEENS4_6LayoutINS5_IJNSA_ILi2EEESC_SC_EEENS5_IJSC_NSA_ILi0EEESX_EEEEENS5_IJNS4_10UnderscoreES10_S10_EEEEENS4_13SM90_TMA_LOADENS4_14ComposedLayoutINS4_7SwizzleILi1ELi4ELi3EEENS4_18smem_ptr_flag_bitsILi8EEENSU_INS5_IJNSA_ILi8EEESI_EEENS5_IJSI_SC_EEEEEEEvNS4_8identityENS4_23SM90_TMA_LOAD_MULTICASTES1D_vS1E_EENS_8epilogue10collective6detail29Sm90TmaWarpSpecializedAdapterINS1I_15DefaultEpilogueISK_SL_SL_NS1H_6thread17LinearCombinationISK_Li1EffLNS1M_9ScaleType4KindE0ELNS_15FloatRoundStyleE2ESK_EENS1_15EpilogueDefaultEEEEEvvEEEEvNT_6ParamsE --------------------------
	.section	.nv.shared._ZN7cutlass13device_kernelINS_4gemm6kernel13GemmUniversalIN4cute5tupleIJiiiiEEENS1_10collective13CollectiveMmaINS1_37MainloopSm90TmaGmmaWarpSpecializedFP8ILi22ENS5_IJNS4_1CILi4EEENSA_ILi1EEESC_EEENS1_35KernelTmaWarpSpecializedCooperativeEEENS5_IJNSA_ILi256EEENSA_ILi64EEENSA_ILi32EEEEEENS_12float_e4m3_tENS5_IJlSC_lEEESK_SL_NS4_8TiledMMAINS4_8MMA_AtomIJNS4_4SM904GMMA30MMA_64x64x32_F32E4M3E4M3_SS_TNILNSP_7ScaleInE1ELSR_1EEEEEENS4_6LayoutINS5_IJNSA_ILi2EEESC_SC_EEENS5_IJSC_NSA_ILi0EEESX_EEEEENS5_IJNS4_10UnderscoreES10_S10_EEEEENS4_13SM90_TMA_LOADENS4_14ComposedLayoutINS4_7SwizzleILi1ELi4ELi3EEENS4_18smem_ptr_flag_bitsILi8EEENSU_INS5_IJNSA_ILi8EEESI_EEENS5_IJSI_SC_EEEEEEEvNS4_8identityENS4_23SM90_TMA_LOAD_MULTICASTES1D_vS1E_EENS_8epilogue10collective6detail29Sm90TmaWarpSpecializedAdapterINS1I_15DefaultEpilogueISK_SL_SL_NS1H_6thread17LinearCombinationISK_Li1EffLNS1M_9ScaleType4KindE0ELNS_15FloatRoundStyleE2ESK_EENS1_15EpilogueDefaultEEEEEvvEEEEvNT_6ParamsE,"aw",@nobits
	.sectionflags	@""
	.align	16
	.zero		1024


//--------------------- .nv.shared.reserved.0     --------------------------
	.section	.nv.shared.reserved.0,"aw",@nobits
	.weak		__nv_reservedSMEM_offset_0_alias
	.size		__nv_reservedSMEM_offset_0_alias, 0, 0
	.other		__nv_reservedSMEM_offset_0_alias,@"STO_CUDA_RESERVED_SHARED STV_DEFAULT"
__nv_reservedSMEM_offset_0_alias:
	.zero		0


//--------------------- .nv.global                --------------------------
	.section	.nv.global,"aw",@nobits
.nv.global:
	.type		_ZN40_INTERNAL_86ddd5f4_4_k_cu_0321374d_235604cute1_E,@object
	.size		_ZN40_INTERNAL_86ddd5f4_4_k_cu_0321374d_235604cute1_E,(_ZN40_INTERNAL_86ddd5f4_4_k_cu_0321374d_235604cuda3std3__45__cpo6cbeginE - _ZN40_INTERNAL_86ddd5f4_4_k_cu_0321374d_235604cute1_E)
_ZN40_INTERNAL_86ddd5f4_4_k_cu_0321374d_235604cute1_E:
	.zero		1
	.type		_ZN40_INTERNAL_86ddd5f4_4_k_cu_0321374d_235604cuda3std3__45__cpo6cbeginE,@object
	.size		_ZN40_INTERNAL_86ddd5f4_4_k_cu_0321374d_235604cuda3std3__45__cpo6cbeginE,(_ZN40_INTERNAL_86ddd5f4_4_k_cu_0321374d_235604cuda3std3__48in_placeE - _ZN40_INTERNAL_86ddd5f4_4_k_cu_0321374d_235604cuda3std3__45__cpo6cbeginE)
_ZN40_INTERNAL_86ddd5f4_4_k_cu_0321374d_235604cuda3std3__45__cpo6cbeginE:
	.zero		1
	.type		_ZN40_INTERNAL_86ddd5f4_4_k_cu_0321374d_235604cuda3std3__48in_placeE,@object
	.size		_ZN40_INTERNAL_86ddd5f4_4_k_cu_0321374d_235604cuda3std3__48in_placeE,(_ZN40_INTERNAL_86ddd5f4_4_k_cu_0321374d_235604cuda3std6ranges3__45__cpo9iter_moveE - _ZN40_INTERNAL_86ddd5f4_4_k_cu_0321374d_235604cuda3std3__48in_placeE)
_ZN40_INTERNAL_86ddd5f4_4_k_cu_0321374d_235604cuda3std3__48in_placeE:
	.zero		1
	.type		_ZN40_INTERNAL_86ddd5f4_4_k_cu_0321374d_235604cuda3std6ranges3__45__cpo9iter_moveE,@object
	.size		_ZN40_INTERNAL_86ddd5f4_4_k_cu_0321374d_235604cuda3std6ranges3__45__cpo9iter_moveE,(_ZN40_INTERNAL_86ddd5f4_4_k_cu_0321374d_235604cuda3std3__45__cpo5beginE - _ZN40_INTERNAL_86ddd5f4_4_k_cu_0321374d_235604cuda3std6ranges3__45__cpo9iter_moveE)
_ZN40_INTERNAL_86ddd5f4_4_k_cu_0321374d_235604cuda3std6ranges3__45__cpo9iter_moveE:
	.zero		1
	.type		_ZN40_INTERNAL_86ddd5f4_4_k_cu_0321374d_235604cuda3std3__45__cpo5beginE,@object
	.size		_ZN40_INTERNAL_86ddd5f4_4_k_cu_0321374d_235604cuda3std3__45__cpo5beginE,(_ZN40_INTERNAL_86ddd5f4_4_k_cu_0321374d_235604cuda3std3__442_GLOBAL__N__86ddd5f4_4_k_cu_0321374d_235606ignoreE - _ZN40_INTERNAL_86ddd5f4_4_k_cu_0321374d_235604cuda3std3__45__cpo5beginE)
_ZN40_INTERNAL_86ddd5f4_4_k_cu_0321374d_235604cuda3std3__45__cpo5beginE:
	.zero		1
	.type		_ZN40_INTERNAL_86ddd5f4_4_k_cu_0321374d_235604cuda3std3__442_GLOBAL__N__86ddd5f4_4_k_cu_0321374d_235606ignoreE,@object
	.size		_ZN40_INTERNAL_86ddd5f4_4_k_cu_0321374d_235604cuda3std3__442_GLOBAL__N__86ddd5f4_4_k_cu_0321374d_235606ignoreE,(_ZN40_INTERNAL_86ddd5f4_4_k_cu_0321374d_235604cute7productE - _ZN40_INTERNAL_86ddd5f4_4_k_cu_0321374d_235604cuda3std3__442_GLOBAL__N__86ddd5f4_4_k_cu_0321374d_235606ignoreE)
_ZN40_INTERNAL_86ddd5f4_4_k_cu_0321374d_235604cuda3std3__442_GLOBAL__N__86ddd5f4_4_k_cu_0321374d_235606ignoreE:
	.zero		1
	.type		_ZN40_INTERNAL_86ddd5f4_4_k_cu_0321374d_235604cute7productE,@object
	.size		_ZN40_INTERNAL_86ddd5f4_4_k_cu_0321374d_235604cute7productE,(_ZN40_INTERNAL_86ddd5f4_4_k_cu_0321374d_235604cuda3std3__45__cpo3endE - _ZN40_INTERNAL_86ddd5f4_4_k_cu_0321374d_235604cute7productE)
_ZN40_INTERNAL_86ddd5f4_4_k_cu_0321374d_235604cute7productE:
	.zero		1
	.type		_ZN40_INTERNAL_86ddd5f4_4_k_cu_0321374d_235604cuda3std3__45__cpo3endE,@object
	.size		_ZN40_INTERNAL_86ddd5f4_4_k_cu_0321374d_235604cuda3std3__45__cpo3endE,(_ZN40_INTERNAL_86ddd5f4_4_k_cu_0321374d_235604cuda3std3__419piecewise_constructE - _ZN40_INTERNAL_86ddd5f4_4_k_cu_0321374d_235604cuda3std3__45__cpo3endE)
_ZN40_INTERNAL_86ddd5f4_4_k_cu_0321374d_235604cuda3std3__45__cpo3endE:
	.zero		1
	.type		_ZN40_INTERNAL_86ddd5f4_4_k_cu_0321374d_235604cuda3std3__419piecewise_constructE,@object
	.size		_ZN40_INTERNAL_86ddd5f4_4_k_cu_0321374d_235604cuda3std3__419piecewise_constructE,(_ZN40_INTERNAL_86ddd5f4_4_k_cu_0321374d_235604cuda3std3__45__cpo4cendE - _ZN40_INTERNAL_86ddd5f4_4_k_cu_0321374d_235604cuda3std3__419piecewise_constructE)
_ZN40_INTERNAL_86ddd5f4_4_k_cu_0321374d_235604cuda3std3__419piecewise_constructE:
	.zero		1
	.type		_ZN40_INTERNAL_86ddd5f4_4_k_cu_0321374d_235604cuda3std3__45__cpo4cendE,@object
	.size		_ZN40_INTERNAL_86ddd5f4_4_k_cu_0321374d_235604cuda3std3__45__cpo4cendE,(_ZN40_INTERNAL_86ddd5f4_4_k_cu_0321374d_235604cuda3std6ranges3__45__cpo4swapE - _ZN40_INTERNAL_86ddd5f4_4_k_cu_0321374d_235604cuda3std3__45__cpo4cendE)
_ZN40_INTERNAL_86ddd5f4_4_k_cu_0321374d_235604cuda3std3__45__cpo4cendE:
	.zero		1
	.type		_ZN40_INTERNAL_86ddd5f4_4_k_cu_0321374d_235604cuda3std6ranges3__45__cpo4swapE,@object
	.size		_ZN40_INTERNAL_86ddd5f4_4_k_cu_0321374d_235604cuda3std6ranges3__45__cpo4swapE,(.L_7 - _ZN40_INTERNAL_86ddd5f4_4_k_cu_0321374d_235604cuda3std6ranges3__45__cpo4swapE)
_ZN40_INTERNAL_86ddd5f4_4_k_cu_0321374d_235604cuda3std6ranges3__45__cpo4swapE:
	.zero		1
.L_7:


//--------------------- .nv.constant0._ZN7cutlass13device_kernelINS_4gemm6kernel13GemmUniversalIN4cute5tupleIJiiiiEEENS1_10collective13CollectiveMmaINS1_37MainloopSm90TmaGmmaWarpSpecializedFP8ILi22ENS5_IJNS4_1CILi4EEENSA_ILi1EEESC_EEENS1_35KernelTmaWarpSpecializedCooperativeEEENS5_IJNSA_ILi256EEENSA_ILi64EEENSA_ILi32EEEEEENS_12float_e4m3_tENS5_IJlSC_lEEESK_SL_NS4_8TiledMMAINS4_8MMA_AtomIJNS4_4SM904GMMA30MMA_64x64x32_F32E4M3E4M3_SS_TNILNSP_7ScaleInE1ELSR_1EEEEEENS4_6LayoutINS5_IJNSA_ILi2EEESC_SC_EEENS5_IJSC_NSA_ILi0EEESX_EEEEENS5_IJNS4_10UnderscoreES10_S10_EEEEENS4_13SM90_TMA_LOADENS4_14ComposedLayoutINS4_7SwizzleILi1ELi4ELi3EEENS4_18smem_ptr_flag_bitsILi8EEENSU_INS5_IJNSA_ILi8EEESI_EEENS5_IJSI_SC_EEEEEEEvNS4_8identityENS4_23SM90_TMA_LOAD_MULTICASTES1D_vS1E_EENS_8epilogue10collective6detail29Sm90TmaWarpSpecializedAdapterINS1I_15DefaultEpilogueISK_SL_SL_NS1H_6thread17LinearCombinationISK_Li1EffLNS1M_9ScaleType4KindE0ELNS_15FloatRoundStyleE2ESK_EENS1_15EpilogueDefaultEEEEEvvEEEEvNT_6ParamsE --------------------------
	.section	.nv.constant0._ZN7cutlass13device_kernelINS_4gemm6kernel13GemmUniversalIN4cute5tupleIJiiiiEEENS1_10collective13CollectiveMmaINS1_37MainloopSm90TmaGmmaWarpSpecializedFP8ILi22ENS5_IJNS4_1CILi4EEENSA_ILi1EEESC_EEENS1_35KernelTmaWarpSpecializedCooperativeEEENS5_IJNSA_ILi256EEENSA_ILi64EEENSA_ILi32EEEEEENS_12float_e4m3_tENS5_IJlSC_lEEESK_SL_NS4_8TiledMMAINS4_8MMA_AtomIJNS4_4SM904GMMA30MMA_64x64x32_F32E4M3E4M3_SS_TNILNSP_7ScaleInE1ELSR_1EEEEEENS4_6LayoutINS5_IJNSA_ILi2EEESC_SC_EEENS5_IJSC_NSA_ILi0EEESX_EEEEENS5_IJNS4_10UnderscoreES10_S10_EEEEENS4_13SM90_TMA_LOADENS4_14ComposedLayoutINS4_7SwizzleILi1ELi4ELi3EEENS4_18smem_ptr_flag_bitsILi8EEENSU_INS5_IJNSA_ILi8EEESI_EEENS5_IJSI_SC_EEEEEEEvNS4_8identityENS4_23SM90_TMA_LOAD_MULTICASTES1D_vS1E_EENS_8epilogue10collective6detail29Sm90TmaWarpSpecializedAdapterINS1I_15DefaultEpilogueISK_SL_SL_NS1H_6thread17LinearCombinationISK_Li1EffLNS1M_9ScaleType4KindE0ELNS_15FloatRoundStyleE2ESK_EENS1_15EpilogueDefaultEEEEEvvEEEEvNT_6ParamsE,"a",@progbits
	.sectionflags	@""
	.align	4
.nv.constant0._ZN7cutlass13device_kernelINS_4gemm6kernel13GemmUniversalIN4cute5tupleIJiiiiEEENS1_10collective13CollectiveMmaINS1_37MainloopSm90TmaGmmaWarpSpecializedFP8ILi22ENS5_IJNS4_1CILi4EEENSA_ILi1EEESC_EEENS1_35KernelTmaWarpSpecializedCooperativeEEENS5_IJNSA_ILi256EEENSA_ILi64EEENSA_ILi32EEEEEENS_12float_e4m3_tENS5_IJlSC_lEEESK_SL_NS4_8TiledMMAINS4_8MMA_AtomIJNS4_4SM904GMMA30MMA_64x64x32_F32E4M3E4M3_SS_TNILNSP_7ScaleInE1ELSR_1EEEEEENS4_6LayoutINS5_IJNSA_ILi2EEESC_SC_EEENS5_IJSC_NSA_ILi0EEESX_EEEEENS5_IJNS4_10UnderscoreES10_S10_EEEEENS4_13SM90_TMA_LOADENS4_14ComposedLayoutINS4_7SwizzleILi1ELi4ELi3EEENS4_18smem_ptr_flag_bitsILi8EEENSU_INS5_IJNSA_ILi8EEESI_EEENS5_IJSI_SC_EEEEEEEvNS4_8identityENS4_23SM90_TMA_LOAD_MULTICASTES1D_vS1E_EENS_8epilogue10collective6detail29Sm90TmaWarpSpecializedAdapterINS1I_15DefaultEpilogueISK_SL_SL_NS1H_6thread17LinearCombinationISK_Li1EffLNS1M_9ScaleType4KindE0ELNS_15FloatRoundStyleE2ESK_EENS1_15EpilogueDefaultEEEEEvvEEEEvNT_6ParamsE:
	.zero		1664


//--------------------- SYMBOLS --------------------------

	.type		.nv.reservedSmem.offset0,@object
	.size		.nv.reservedSmem.offset0,0x4
